//
// Generated by NVIDIA NVVM Compiler
//
// Compiler Build ID: CL-36424714
// Cuda compilation tools, release 13.0, V13.0.88
// Based on NVVM 20.0.0
//

.version 9.0
.target sm_100
.address_size 64

	// .globl	_Z21updatePsiPosVelKernelPdS_S_ddi

.visible .entry _Z21updatePsiPosVelKernelPdS_S_ddi(
	.param .u64 .ptr .align 1 _Z21updatePsiPosVelKernelPdS_S_ddi_param_0,
	.param .u64 .ptr .align 1 _Z21updatePsiPosVelKernelPdS_S_ddi_param_1,
	.param .u64 .ptr .align 1 _Z21updatePsiPosVelKernelPdS_S_ddi_param_2,
	.param .f64 _Z21updatePsiPosVelKernelPdS_S_ddi_param_3,
	.param .f64 _Z21updatePsiPosVelKernelPdS_S_ddi_param_4,
	.param .u32 _Z21updatePsiPosVelKernelPdS_S_ddi_param_5
)
{
	.reg .pred 	%p<2>;
	.reg .b32 	%r<6>;
	.reg .b64 	%rd<11>;
	.reg .b64 	%fd<17>;

	ld.param.u64 	%rd1, [_Z21updatePsiPosVelKernelPdS_S_ddi_param_0];
	ld.param.u64 	%rd2, [_Z21updatePsiPosVelKernelPdS_S_ddi_param_1];
	ld.param.u64 	%rd3, [_Z21updatePsiPosVelKernelPdS_S_ddi_param_2];
	ld.param.f64 	%fd1, [_Z21updatePsiPosVelKernelPdS_S_ddi_param_3];
	ld.param.f64 	%fd2, [_Z21updatePsiPosVelKernelPdS_S_ddi_param_4];
	ld.param.u32 	%r2, [_Z21updatePsiPosVelKernelPdS_S_ddi_param_5];
	mov.u32 	%r3, %ctaid.x;
	mov.u32 	%r4, %ntid.x;
	mov.u32 	%r5, %tid.x;
	mad.lo.s32 	%r1, %r3, %r4, %r5;
	setp.ge.s32 	%p1, %r1, %r2;
	@%p1 bra 	$L__BB0_2;
	cvta.to.global.u64 	%rd4, %rd2;
	cvta.to.global.u64 	%rd5, %rd3;
	cvta.to.global.u64 	%rd6, %rd1;
	mul.wide.s32 	%rd7, %r1, 8;
	add.s64 	%rd8, %rd4, %rd7;
	ld.global.f64 	%fd3, [%rd8];
	mul.f64 	%fd4, %fd2, %fd2;
	add.s64 	%rd9, %rd5, %rd7;
	ld.global.f64 	%fd5, [%rd9];
	mul.f64 	%fd6, %fd4, %fd5;
	mul.f64 	%fd7, %fd6, 0d3FE0000000000000;
	div.rn.f64 	%fd8, %fd7, %fd1;
	fma.rn.f64 	%fd9, %fd2, %fd3, %fd8;
	add.s64 	%rd10, %rd6, %rd7;
	ld.global.f64 	%fd10, [%rd10];
	add.f64 	%fd11, %fd10, %fd9;
	st.global.f64 	[%rd10], %fd11;
	ld.global.f64 	%fd12, [%rd9];
	mul.f64 	%fd13, %fd2, %fd12;
	div.rn.f64 	%fd14, %fd13, %fd1;
	ld.global.f64 	%fd15, [%rd8];
	add.f64 	%fd16, %fd15, %fd14;
	st.global.f64 	[%rd8], %fd16;
$L__BB0_2:
	ret;

}
	// .globl	_Z22updatePsiLengthsKernelPdS_di
.visible .entry _Z22updatePsiLengthsKernelPdS_di(
	.param .u64 .ptr .align 1 _Z22updatePsiLengthsKernelPdS_di_param_0,
	.param .u64 .ptr .align 1 _Z22updatePsiLengthsKernelPdS_di_param_1,
	.param .f64 _Z22updatePsiLengthsKernelPdS_di_param_2,
	.param .u32 _Z22updatePsiLengthsKernelPdS_di_param_3
)
{
	.reg .pred 	%p<2>;
	.reg .b32 	%r<7>;
	.reg .b64 	%rd<8>;
	.reg .b64 	%fd<8>;

	ld.param.u64 	%rd1, [_Z22updatePsiLengthsKernelPdS_di_param_0];
	ld.param.u64 	%rd2, [_Z22updatePsiLengthsKernelPdS_di_param_1];
	ld.param.f64 	%fd1, [_Z22updatePsiLengthsKernelPdS_di_param_2];
	ld.param.u32 	%r2, [_Z22updatePsiLengthsKernelPdS_di_param_3];
	mov.u32 	%r3, %ctaid.x;
	mov.u32 	%r4, %ntid.x;
	mov.u32 	%r5, %tid.x;
	mad.lo.s32 	%r1, %r3, %r4, %r5;
	add.s32 	%r6, %r2, -1;
	setp.ge.s32 	%p1, %r1, %r6;
	@%p1 bra 	$L__BB1_2;
	cvta.to.global.u64 	%rd3, %rd1;
	cvta.to.global.u64 	%rd4, %rd2;
	mul.wide.s32 	%rd5, %r1, 8;
	add.s64 	%rd6, %rd3, %rd5;
	ld.global.f64 	%fd2, [%rd6+8];
	ld.global.f64 	%fd3, [%rd6];
	sub.f64 	%fd4, %fd2, %fd3;
	mul.f64 	%fd5, %fd4, %fd4;
	fma.rn.f64 	%fd6, %fd1, %fd1, %fd5;
	sqrt.rn.f64 	%fd7, %fd6;
	add.s64 	%rd7, %rd4, %rd5;
	st.global.f64 	[%rd7], %fd7;
$L__BB1_2:
	ret;

}
	// .globl	_Z21updatePsiForcesKernelPdS_S_S_dddi
.visible .entry _Z21updatePsiForcesKernelPdS_S_S_dddi(
	.param .u64 .ptr .align 1 _Z21updatePsiForcesKernelPdS_S_S_dddi_param_0,
	.param .u64 .ptr .align 1 _Z21updatePsiForcesKernelPdS_S_S_dddi_param_1,
	.param .u64 .ptr .align 1 _Z21updatePsiForcesKernelPdS_S_S_dddi_param_2,
	.param .u64 .ptr .align 1 _Z21updatePsiForcesKernelPdS_S_S_dddi_param_3,
	.param .f64 _Z21updatePsiForcesKernelPdS_S_S_dddi_param_4,
	.param .f64 _Z21updatePsiForcesKernelPdS_S_S_dddi_param_5,
	.param .f64 _Z21updatePsiForcesKernelPdS_S_S_dddi_param_6,
	.param .u32 _Z21updatePsiForcesKernelPdS_S_S_dddi_param_7
)
{
	.reg .pred 	%p<4>;
	.reg .b32 	%r<10>;
	.reg .b64 	%rd<20>;
	.reg .b64 	%fd<31>;

	ld.param.u64 	%rd2, [_Z21updatePsiForcesKernelPdS_S_S_dddi_param_1];
	ld.param.u64 	%rd4, [_Z21updatePsiForcesKernelPdS_S_S_dddi_param_3];
	ld.param.f64 	%fd1, [_Z21updatePsiForcesKernelPdS_S_S_dddi_param_4];
	ld.param.f64 	%fd2, [_Z21updatePsiForcesKernelPdS_S_S_dddi_param_5];
	ld.param.f64 	%fd3, [_Z21updatePsiForcesKernelPdS_S_S_dddi_param_6];
	ld.param.u32 	%r2, [_Z21updatePsiForcesKernelPdS_S_S_dddi_param_7];
	mov.u32 	%r4, %ctaid.x;
	mov.u32 	%r5, %ntid.x;
	mov.u32 	%r6, %tid.x;
	mad.lo.s32 	%r7, %r4, %r5, %r6;
	setp.lt.s32 	%p1, %r7, 1;
	add.s32 	%r8, %r2, -1;
	setp.ge.s32 	%p2, %r7, %r8;
	or.pred  	%p3, %p1, %p2;
	@%p3 bra 	$L__BB2_2;
	ld.param.u64 	%rd19, [_Z21updatePsiForcesKernelPdS_S_S_dddi_param_2];
	ld.param.u64 	%rd18, [_Z21updatePsiForcesKernelPdS_S_S_dddi_param_0];
	cvta.to.global.u64 	%rd5, %rd19;
	cvta.to.global.u64 	%rd6, %rd18;
	cvta.to.global.u64 	%rd7, %rd4;
	cvta.to.global.u64 	%rd8, %rd2;
	mul.wide.u32 	%rd9, %r7, 8;
	add.s64 	%rd10, %rd5, %rd9;
	ld.global.f64 	%fd4, [%rd10];
	div.rn.f64 	%fd5, %fd3, %fd4;
	mov.f64 	%fd6, 0d3FF0000000000000;
	sub.f64 	%fd7, %fd6, %fd5;
	mul.f64 	%fd8, %fd1, %fd7;
	add.s64 	%rd11, %rd6, %rd9;
	ld.global.f64 	%fd9, [%rd11+8];
	ld.global.f64 	%fd10, [%rd11];
	sub.f64 	%fd11, %fd9, %fd10;
	mul.f64 	%fd12, %fd8, %fd11;
	add.s64 	%rd12, %rd7, %rd9;
	st.global.f64 	[%rd12], %fd12;
	add.s64 	%rd13, %rd8, %rd9;
	ld.global.f64 	%fd13, [%rd13+8];
	ld.global.f64 	%fd14, [%rd13];
	sub.f64 	%fd15, %fd13, %fd14;
	fma.rn.f64 	%fd16, %fd2, %fd15, %fd12;
	st.global.f64 	[%rd12], %fd16;
	add.s32 	%r9, %r7, -1;
	mul.wide.u32 	%rd14, %r9, 8;
	add.s64 	%rd15, %rd5, %rd14;
	ld.global.f64 	%fd17, [%rd15];
	div.rn.f64 	%fd18, %fd3, %fd17;
	sub.f64 	%fd19, %fd6, %fd18;
	mul.f64 	%fd20, %fd1, %fd19;
	ld.global.f64 	%fd21, [%rd11];
	add.s64 	%rd16, %rd6, %rd14;
	ld.global.f64 	%fd22, [%rd16];
	sub.f64 	%fd23, %fd21, %fd22;
	mul.f64 	%fd24, %fd20, %fd23;
	sub.f64 	%fd25, %fd16, %fd24;
	st.global.f64 	[%rd12], %fd25;
	ld.global.f64 	%fd26, [%rd13];
	add.s64 	%rd17, %rd8, %rd14;
	ld.global.f64 	%fd27, [%rd17];
	sub.f64 	%fd28, %fd26, %fd27;
	mul.f64 	%fd29, %fd2, %fd28;
	sub.f64 	%fd30, %fd25, %fd29;
	st.global.f64 	[%rd12], %fd30;
$L__BB2_2:
	ret;

}


// ===== COMPILED SASS (sm_100) =====

	.target	sm_100

	.elftype	@"ET_EXEC"


//--------------------- .note.nv.tkinfo           --------------------------
	.section	.note.nv.tkinfo,"",@"SHT_NOTE"
	.sectionflags	@"SHF_NOTE_NV_TKINFO"
	.tkinfo
        /*0018*/ 	.word	0x00000002
        /*0030*/ 	.string	""
        /*0030*/ 	.string	"ptxas"
        /*0030*/ 	.string	"Cuda compilation tools, release 13.0, V13.0.88"
        /*0030*/ 	.string	"Build cuda_13.0.r13.0/compiler.36424714_0"
        /*0030*/ 	.string	"-arch sm_100 -m 64 "



//--------------------- .note.nv.cuinfo           --------------------------
	.section	.note.nv.cuinfo,"",@"SHT_NOTE"
	.sectionflags	@"SHF_NOTE_NV_CUINFO"
        /*0018*/ 	.short	0x0002
        /*001a*/ 	.short	0x0064
        /*001c*/ 	.short	0x0082
	.zero		2


//--------------------- .nv.info                  --------------------------
	.section	.nv.info,"",@"SHT_CUDA_INFO"
	.align	4


	//----- nvinfo : EIATTR_REGCOUNT
	.align		4
        /*0000*/ 	.byte	0x04, 0x2f
        /*0002*/ 	.short	(.L_1 - .L_0)
	.align		4
.L_0:
        /*0004*/ 	.word	index@(_Z21updatePsiPosVelKernelPdS_S_ddi)
        /*0008*/ 	.word	0x0000001e


	//----- nvinfo : EIATTR_FRAME_SIZE
	.align		4
.L_1:
        /*000c*/ 	.byte	0x04, 0x11
        /*000e*/ 	.short	(.L_3 - .L_2)
	.align		4
.L_2:
        /*0010*/ 	.word	index@($__internal_2_$__cuda_sm20_div_rn_f64_full)
        /*0014*/ 	.word	0x00000000


	//----- nvinfo : EIATTR_FRAME_SIZE
	.align		4
.L_3:
        /*0018*/ 	.byte	0x04, 0x11
        /*001a*/ 	.short	(.L_5 - .L_4)
	.align		4
.L_4:
        /*001c*/ 	.word	index@(_Z21updatePsiPosVelKernelPdS_S_ddi)
        /*0020*/ 	.word	0x00000000


	//----- nvinfo : EIATTR_REGCOUNT
	.align		4
.L_5:
        /*0024*/ 	.byte	0x04, 0x2f
        /*0026*/ 	.short	(.L_7 - .L_6)
	.align		4
.L_6:
        /*0028*/ 	.word	index@(_Z22updatePsiLengthsKernelPdS_di)
        /*002c*/ 	.word	0x00000012


	//----- nvinfo : EIATTR_FRAME_SIZE
	.align		4
.L_7:
        /*0030*/ 	.byte	0x04, 0x11
        /*0032*/ 	.short	(.L_9 - .L_8)
	.align		4
.L_8:
        /*0034*/ 	.word	index@($__internal_1_$__cuda_sm20_dsqrt_rn_f64_mediumpath_v1)
        /*0038*/ 	.word	0x00000000


	//----- nvinfo : EIATTR_FRAME_SIZE
	.align		4
.L_9:
        /*003c*/ 	.byte	0x04, 0x11
        /*003e*/ 	.short	(.L_11 - .L_10)
	.align		4
.L_10:
        /*0040*/ 	.word	index@(_Z22updatePsiLengthsKernelPdS_di)
        /*0044*/ 	.word	0x00000000


	//----- nvinfo : EIATTR_REGCOUNT
	.align		4
.L_11:
        /*0048*/ 	.byte	0x04, 0x2f
        /*004a*/ 	.short	(.L_13 - .L_12)
	.align		4
.L_12:
        /*004c*/ 	.word	index@(_Z21updatePsiForcesKernelPdS_S_S_dddi)
        /*0050*/ 	.word	0x00000020


	//----- nvinfo : EIATTR_FRAME_SIZE
	.align		4
.L_13:
        /*0054*/ 	.byte	0x04, 0x11
        /*0056*/ 	.short	(.L_15 - .L_14)
	.align		4
.L_14:
        /*0058*/ 	.word	index@($__internal_0_$__cuda_sm20_div_rn_f64_full)
        /*005c*/ 	.word	0x00000000


	//----- nvinfo : EIATTR_FRAME_SIZE
	.align		4
.L_15:
        /*0060*/ 	.byte	0x04, 0x11
        /*0062*/ 	.short	(.L_17 - .L_16)
	.align		4
.L_16:
        /*0064*/ 	.word	index@(_Z21updatePsiForcesKernelPdS_S_S_dddi)
        /*0068*/ 	.word	0x00000000


	//----- nvinfo : EIATTR_MIN_STACK_SIZE
	.align		4
.L_17:
        /*006c*/ 	.byte	0x04, 0x12
        /*006e*/ 	.short	(.L_19 - .L_18)
	.align		4
.L_18:
        /*0070*/ 	.word	index@(_Z21updatePsiForcesKernelPdS_S_S_dddi)
        /*0074*/ 	.word	0x00000000


	//----- nvinfo : EIATTR_MIN_STACK_SIZE
	.align		4
.L_19:
        /*0078*/ 	.byte	0x04, 0x12
        /*007a*/ 	.short	(.L_21 - .L_20)
	.align		4
.L_20:
        /*007c*/ 	.word	index@(_Z22updatePsiLengthsKernelPdS_di)
        /*0080*/ 	.word	0x00000000


	//----- nvinfo : EIATTR_MIN_STACK_SIZE
	.align		4
.L_21:
        /*0084*/ 	.byte	0x04, 0x12
        /*0086*/ 	.short	(.L_23 - .L_22)
	.align		4
.L_22:
        /*0088*/ 	.word	index@(_Z21updatePsiPosVelKernelPdS_S_ddi)
        /*008c*/ 	.word	0x00000000
.L_23:


//--------------------- .nv.compat                --------------------------
	.section	.nv.compat,"",@"SHT_CUDA_COMPAT_INFO"
	.align	4
        /*0000*/ 	.byte	0x02, 0x09, 0x00, 0x00, 0x02, 0x02, 0x01, 0x00, 0x02, 0x05, 0x05, 0x00, 0x03, 0x07, 0x01, 0x01
        /*0010*/ 	.byte	0x02, 0x03, 0x00, 0x00, 0x02, 0x06, 0x01, 0x00, 0x04, 0x0b, 0x08, 0x00, 0x01, 0x00, 0x00, 0x00
        /*0020*/ 	.byte	0x00, 0x00, 0x00, 0x00


//--------------------- .nv.info._Z21updatePsiForcesKernelPdS_S_S_dddi --------------------------
	.section	.nv.info._Z21updatePsiForcesKernelPdS_S_S_dddi,"",@"SHT_CUDA_INFO"
	.sectionflags	@""
	.align	4


	//----- nvinfo : EIATTR_CUDA_API_VERSION
	.align		4
        /*0000*/ 	.byte	0x04, 0x37
        /*0002*/ 	.short	(.L_25 - .L_24)
.L_24:
        /*0004*/ 	.word	0x00000082


	//----- nvinfo : EIATTR_KPARAM_INFO
	.align		4
.L_25:
        /*0008*/ 	.byte	0x04, 0x17
        /*000a*/ 	.short	(.L_27 - .L_26)
.L_26:
        /*000c*/ 	.word	0x00000000
        /*0010*/ 	.short	0x0007
        /*0012*/ 	.short	0x0038
        /*0014*/ 	.byte	0x00, 0xf0, 0x11, 0x00


	//----- nvinfo : EIATTR_KPARAM_INFO
	.align		4
.L_27:
        /*0018*/ 	.byte	0x04, 0x17
        /*001a*/ 	.short	(.L_29 - .L_28)
.L_28:
        /*001c*/ 	.word	0x00000000
        /*0020*/ 	.short	0x0006
        /*0022*/ 	.short	0x0030
        /*0024*/ 	.byte	0x00, 0xf0, 0x21, 0x00


	//----- nvinfo : EIATTR_KPARAM_INFO
	.align		4
.L_29:
        /*0028*/ 	.byte	0x04, 0x17
        /*002a*/ 	.short	(.L_31 - .L_30)
.L_30:
        /*002c*/ 	.word	0x00000000
        /*0030*/ 	.short	0x0005
        /*0032*/ 	.short	0x0028
        /*0034*/ 	.byte	0x00, 0xf0, 0x21, 0x00


	//----- nvinfo : EIATTR_KPARAM_INFO
	.align		4
.L_31:
        /*0038*/ 	.byte	0x04, 0x17
        /*003a*/ 	.short	(.L_33 - .L_32)
.L_32:
        /*003c*/ 	.word	0x00000000
        /*0040*/ 	.short	0x0004
        /*0042*/ 	.short	0x0020
        /*0044*/ 	.byte	0x00, 0xf0, 0x21, 0x00


	//----- nvinfo : EIATTR_KPARAM_INFO
	.align		4
.L_33:
        /*0048*/ 	.byte	0x04, 0x17
        /*004a*/ 	.short	(.L_35 - .L_34)
.L_34:
        /*004c*/ 	.word	0x00000000
        /*0050*/ 	.short	0x0003
        /*0052*/ 	.short	0x0018
        /*0054*/ 	.byte	0x00, 0xf5, 0x21, 0x00


	//----- nvinfo : EIATTR_KPARAM_INFO
	.align		4
.L_35:
        /*0058*/ 	.byte	0x04, 0x17
        /*005a*/ 	.short	(.L_37 - .L_36)
.L_36:
        /*005c*/ 	.word	0x00000000
        /*0060*/ 	.short	0x0002
        /*0062*/ 	.short	0x0010
        /*0064*/ 	.byte	0x00, 0xf5, 0x21, 0x00


	//----- nvinfo : EIATTR_KPARAM_INFO
	.align		4
.L_37:
        /*0068*/ 	.byte	0x04, 0x17
        /*006a*/ 	.short	(.L_39 - .L_38)
.L_38:
        /*006c*/ 	.word	0x00000000
        /*0070*/ 	.short	0x0001
        /*0072*/ 	.short	0x0008
        /*0074*/ 	.byte	0x00, 0xf5, 0x21, 0x00


	//----- nvinfo : EIATTR_KPARAM_INFO
	.align		4
.L_39:
        /*0078*/ 	.byte	0x04, 0x17
        /*007a*/ 	.short	(.L_41 - .L_40)
.L_40:
        /*007c*/ 	.word	0x00000000
        /*0080*/ 	.short	0x0000
        /*0082*/ 	.short	0x0000
        /*0084*/ 	.byte	0x00, 0xf5, 0x21, 0x00


	//----- nvinfo : EIATTR_SPARSE_MMA_MASK
	.align		4
.L_41:
        /*0088*/ 	.byte	0x03, 0x50
        /*008a*/ 	.short	0x0000


	//----- nvinfo : EIATTR_MAXREG_COUNT
	.align		4
        /*008c*/ 	.byte	0x03, 0x1b
        /*008e*/ 	.short	0x00ff


	//----- nvinfo : EIATTR_MERCURY_ISA_VERSION
	.align		4
        /*0090*/ 	.byte	0x03, 0x5f
        /*0092*/ 	.short	0x0101


	//----- nvinfo : EIATTR_VRC_CTA_INIT_COUNT
	.align		4
        /*0094*/ 	.byte	0x02, 0x4a
	.zero		1
	.zero		1


	//----- nvinfo : EIATTR_EXIT_INSTR_OFFSETS
	.align		4
        /*0098*/ 	.byte	0x04, 0x1c
        /*009a*/ 	.short	(.L_43 - .L_42)


	//   ....[0]....
.L_42:
        /*009c*/ 	.word	0x00000090


	//   ....[1]....
        /*00a0*/ 	.word	0x00000610


	//----- nvinfo : EIATTR_CRS_STACK_SIZE
	.align		4
.L_43:
        /*00a4*/ 	.byte	0x04, 0x1e
        /*00a6*/ 	.short	(.L_45 - .L_44)
.L_44:
        /*00a8*/ 	.word	0x00000000


	//----- nvinfo : EIATTR_CBANK_PARAM_SIZE
	.align		4
.L_45:
        /*00ac*/ 	.byte	0x03, 0x19
        /*00ae*/ 	.short	0x003c


	//----- nvinfo : EIATTR_PARAM_CBANK
	.align		4
        /*00b0*/ 	.byte	0x04, 0x0a
        /*00b2*/ 	.short	(.L_47 - .L_46)
	.align		4
.L_46:
        /*00b4*/ 	.word	index@(.nv.constant0._Z21updatePsiForcesKernelPdS_S_S_dddi)
        /*00b8*/ 	.short	0x0380
        /*00ba*/ 	.short	0x003c


	//----- nvinfo : EIATTR_SW_WAR
	.align		4
.L_47:
        /*00bc*/ 	.byte	0x04, 0x36
        /*00be*/ 	.short	(.L_49 - .L_48)
.L_48:
        /*00c0*/ 	.word	0x00000008
.L_49:


//--------------------- .nv.info._Z22updatePsiLengthsKernelPdS_di --------------------------
	.section	.nv.info._Z22updatePsiLengthsKernelPdS_di,"",@"SHT_CUDA_INFO"
	.sectionflags	@""
	.align	4


	//----- nvinfo : EIATTR_CUDA_API_VERSION
	.align		4
        /*0000*/ 	.byte	0x04, 0x37
        /*0002*/ 	.short	(.L_51 - .L_50)
.L_50:
        /*0004*/ 	.word	0x00000082


	//----- nvinfo : EIATTR_KPARAM_INFO
	.align		4
.L_51:
        /*0008*/ 	.byte	0x04, 0x17
        /*000a*/ 	.short	(.L_53 - .L_52)
.L_52:
        /*000c*/ 	.word	0x00000000
        /*0010*/ 	.short	0x0003
        /*0012*/ 	.short	0x0018
        /*0014*/ 	.byte	0x00, 0xf0, 0x11, 0x00


	//----- nvinfo : EIATTR_KPARAM_INFO
	.align		4
.L_53:
        /*0018*/ 	.byte	0x04, 0x17
        /*001a*/ 	.short	(.L_55 - .L_54)
.L_54:
        /*001c*/ 	.word	0x00000000
        /*0020*/ 	.short	0x0002
        /*0022*/ 	.short	0x0010
        /*0024*/ 	.byte	0x00, 0xf0, 0x21, 0x00


	//----- nvinfo : EIATTR_KPARAM_INFO
	.align		4
.L_55:
        /*0028*/ 	.byte	0x04, 0x17
        /*002a*/ 	.short	(.L_57 - .L_56)
.L_56:
        /*002c*/ 	.word	0x00000000
        /*0030*/ 	.short	0x0001
        /*0032*/ 	.short	0x0008
        /*0034*/ 	.byte	0x00, 0xf5, 0x21, 0x00


	//----- nvinfo : EIATTR_KPARAM_INFO
	.align		4
.L_57:
        /*0038*/ 	.byte	0x04, 0x17
        /*003a*/ 	.short	(.L_59 - .L_58)
.L_58:
        /*003c*/ 	.word	0x00000000
        /*0040*/ 	.short	0x0000
        /*0042*/ 	.short	0x0000
        /*0044*/ 	.byte	0x00, 0xf5, 0x21, 0x00


	//----- nvinfo : EIATTR_SPARSE_MMA_MASK
	.align		4
.L_59:
        /*0048*/ 	.byte	0x03, 0x50
        /*004a*/ 	.short	0x0000


	//----- nvinfo : EIATTR_MAXREG_COUNT
	.align		4
        /*004c*/ 	.byte	0x03, 0x1b
        /*004e*/ 	.short	0x00ff


	//----- nvinfo : EIATTR_MERCURY_ISA_VERSION
	.align		4
        /*0050*/ 	.byte	0x03, 0x5f
        /*0052*/ 	.short	0x0101


	//----- nvinfo : EIATTR_VRC_CTA_INIT_COUNT
	.align		4
        /*0054*/ 	.byte	0x02, 0x4a
	.zero		1
	.zero		1


	//----- nvinfo : EIATTR_EXIT_INSTR_OFFSETS
	.align		4
        /*0058*/ 	.byte	0x04, 0x1c
        /*005a*/ 	.short	(.L_61 - .L_60)


	//   ....[0]....
.L_60:
        /*005c*/ 	.word	0x00000080


	//   ....[1]....
        /*0060*/ 	.word	0x000002b0


	//----- nvinfo : EIATTR_CRS_STACK_SIZE
	.align		4
.L_61:
        /*0064*/ 	.byte	0x04, 0x1e
        /*0066*/ 	.short	(.L_63 - .L_62)
.L_62:
        /*0068*/ 	.word	0x00000000


	//----- nvinfo : EIATTR_CBANK_PARAM_SIZE
	.align		4
.L_63:
        /*006c*/ 	.byte	0x03, 0x19
        /*006e*/ 	.short	0x001c


	//----- nvinfo : EIATTR_PARAM_CBANK
	.align		4
        /*0070*/ 	.byte	0x04, 0x0a
        /*0072*/ 	.short	(.L_65 - .L_64)
	.align		4
.L_64:
        /*0074*/ 	.word	index@(.nv.constant0._Z22updatePsiLengthsKernelPdS_di)
        /*0078*/ 	.short	0x0380
        /*007a*/ 	.short	0x001c


	//----- nvinfo : EIATTR_SW_WAR
	.align		4
.L_65:
        /*007c*/ 	.byte	0x04, 0x36
        /*007e*/ 	.short	(.L_67 - .L_66)
.L_66:
        /*0080*/ 	.word	0x00000008
.L_67:


//--------------------- .nv.info._Z21updatePsiPosVelKernelPdS_S_ddi --------------------------
	.section	.nv.info._Z21updatePsiPosVelKernelPdS_S_ddi,"",@"SHT_CUDA_INFO"
	.sectionflags	@""
	.align	4


	//----- nvinfo : EIATTR_CUDA_API_VERSION
	.align		4
        /*0000*/ 	.byte	0x04, 0x37
        /*0002*/ 	.short	(.L_69 - .L_68)
.L_68:
        /*0004*/ 	.word	0x00000082


	//----- nvinfo : EIATTR_KPARAM_INFO
	.align		4
.L_69:
        /*0008*/ 	.byte	0x04, 0x17
        /*000a*/ 	.short	(.L_71 - .L_70)
.L_70:
        /*000c*/ 	.word	0x00000000
        /*0010*/ 	.short	0x0005
        /*0012*/ 	.short	0x0028
        /*0014*/ 	.byte	0x00, 0xf0, 0x11, 0x00


	//----- nvinfo : EIATTR_KPARAM_INFO
	.align		4
.L_71:
        /*0018*/ 	.byte	0x04, 0x17
        /*001a*/ 	.short	(.L_73 - .L_72)
.L_72:
        /*001c*/ 	.word	0x00000000
        /*0020*/ 	.short	0x0004
        /*0022*/ 	.short	0x0020
        /*0024*/ 	.byte	0x00, 0xf0, 0x21, 0x00


	//----- nvinfo : EIATTR_KPARAM_INFO
	.align		4
.L_73:
        /*0028*/ 	.byte	0x04, 0x17
        /*002a*/ 	.short	(.L_75 - .L_74)
.L_74:
        /*002c*/ 	.word	0x00000000
        /*0030*/ 	.short	0x0003
        /*0032*/ 	.short	0x0018
        /*0034*/ 	.byte	0x00, 0xf0, 0x21, 0x00


	//----- nvinfo : EIATTR_KPARAM_INFO
	.align		4
.L_75:
        /*0038*/ 	.byte	0x04, 0x17
        /*003a*/ 	.short	(.L_77 - .L_76)
.L_76:
        /*003c*/ 	.word	0x00000000
        /*0040*/ 	.short	0x0002
        /*0042*/ 	.short	0x0010
        /*0044*/ 	.byte	0x00, 0xf5, 0x21, 0x00


	//----- nvinfo : EIATTR_KPARAM_INFO
	.align		4
.L_77:
        /*0048*/ 	.byte	0x04, 0x17
        /*004a*/ 	.short	(.L_79 - .L_78)
.L_78:
        /*004c*/ 	.word	0x00000000
        /*0050*/ 	.short	0x0001
        /*0052*/ 	.short	0x0008
        /*0054*/ 	.byte	0x00, 0xf5, 0x21, 0x00


	//----- nvinfo : EIATTR_KPARAM_INFO
	.align		4
.L_79:
        /*0058*/ 	.byte	0x04, 0x17
        /*005a*/ 	.short	(.L_81 - .L_80)
.L_80:
        /*005c*/ 	.word	0x00000000
        /*0060*/ 	.short	0x0000
        /*0062*/ 	.short	0x0000
        /*0064*/ 	.byte	0x00, 0xf5, 0x21, 0x00


	//----- nvinfo : EIATTR_SPARSE_MMA_MASK
	.align		4
.L_81:
        /*0068*/ 	.byte	0x03, 0x50
        /*006a*/ 	.short	0x0000


	//----- nvinfo : EIATTR_MAXREG_COUNT
	.align		4
        /*006c*/ 	.byte	0x03, 0x1b
        /*006e*/ 	.short	0x00ff


	//----- nvinfo : EIATTR_MERCURY_ISA_VERSION
	.align		4
        /*0070*/ 	.byte	0x03, 0x5f
        /*0072*/ 	.short	0x0101


	//----- nvinfo : EIATTR_VRC_CTA_INIT_COUNT
	.align		4
        /*0074*/ 	.byte	0x02, 0x4a
	.zero		1
	.zero		1


	//----- nvinfo : EIATTR_EXIT_INSTR_OFFSETS
	.align		4
        /*0078*/ 	.byte	0x04, 0x1c
        /*007a*/ 	.short	(.L_83 - .L_82)


	//   ....[0]....
.L_82:
        /*007c*/ 	.word	0x00000070


	//   ....[1]....
        /*0080*/ 	.word	0x000004f0


	//----- nvinfo : EIATTR_CRS_STACK_SIZE
	.align		4
.L_83:
        /*0084*/ 	.byte	0x04, 0x1e
        /*0086*/ 	.short	(.L_85 - .L_84)
.L_84:
        /*0088*/ 	.word	0x00000000


	//----- nvinfo : EIATTR_CBANK_PARAM_SIZE
	.align		4
.L_85:
        /*008c*/ 	.byte	0x03, 0x19
        /*008e*/ 	.short	0x002c


	//----- nvinfo : EIATTR_PARAM_CBANK
	.align		4
        /*0090*/ 	.byte	0x04, 0x0a
        /*0092*/ 	.short	(.L_87 - .L_86)
	.align		4
.L_86:
        /*0094*/ 	.word	index@(.nv.constant0._Z21updatePsiPosVelKernelPdS_S_ddi)
        /*0098*/ 	.short	0x0380
        /*009a*/ 	.short	0x002c


	//----- nvinfo : EIATTR_SW_WAR
	.align		4
.L_87:
        /*009c*/ 	.byte	0x04, 0x36
        /*009e*/ 	.short	(.L_89 - .L_88)
.L_88:
        /*00a0*/ 	.word	0x00000008
.L_89:


//--------------------- .nv.callgraph             --------------------------
	.section	.nv.callgraph,"",@"SHT_CUDA_CALLGRAPH"
	.align	4
	.sectionentsize	8
	.align		4
        /*0000*/ 	.word	0x00000000
	.align		4
        /*0004*/ 	.word	0xffffffff
	.align		4
        /*0008*/ 	.word	0x00000000
	.align		4
        /*000c*/ 	.word	0xfffffffe
	.align		4
        /*0010*/ 	.word	0x00000000
	.align		4
        /*0014*/ 	.word	0xfffffffd
	.align		4
        /*0018*/ 	.word	0x00000000
	.align		4
        /*001c*/ 	.word	0xfffffffc


//--------------------- .text._Z21updatePsiForcesKernelPdS_S_S_dddi --------------------------
	.section	.text._Z21updatePsiForcesKernelPdS_S_S_dddi,"ax",@progbits
	.align	128
        .global         _Z21updatePsiForcesKernelPdS_S_S_dddi
        .type           _Z21updatePsiForcesKernelPdS_S_S_dddi,@function
        .size           _Z21updatePsiForcesKernelPdS_S_S_dddi,(.L_x_28 - _Z21updatePsiForcesKernelPdS_S_S_dddi)
        .other          _Z21updatePsiForcesKernelPdS_S_S_dddi,@"STO_CUDA_ENTRY STV_DEFAULT"
_Z21updatePsiForcesKernelPdS_S_S_dddi:
.text._Z21updatePsiForcesKernelPdS_S_S_dddi:
[----:B------:R-:W-:Y:S01]  /*0000*/  LDC R1, c[0x0][0x37c] ;  /* 0x0000df00ff017b82 */ /* 0x000fe20000000800 */
[----:B------:R-:W0:Y:S07]  /*0010*/  S2R R0, SR_TID.X ;  /* 0x0000000000007919 */ /* 0x000e2e0000002100 */
[----:B------:R-:W0:Y:S01]  /*0020*/  S2UR UR5, SR_CTAID.X ;  /* 0x00000000000579c3 */ /* 0x000e220000002500 */
[----:B------:R-:W1:Y:S07]  /*0030*/  LDCU UR4, c[0x0][0x3b8] ;  /* 0x00007700ff0477ac */ /* 0x000e6e0008000800 */
[----:B------:R-:W0:Y:S01]  /*0040*/  LDC R27, c[0x0][0x360] ;  /* 0x0000d800ff1b7b82 */ /* 0x000e220000000800 */
[----:B-1----:R-:W-:Y:S01]  /*0050*/  UIADD3 UR4, UPT, UPT, UR4, -0x1, URZ ;  /* 0xffffffff04047890 */ /* 0x002fe2000fffe0ff */
[----:B0-----:R-:W-:-:S05]  /*0060*/  IMAD R27, R27, UR5, R0 ;  /* 0x000000051b1b7c24 */ /* 0x001fca000f8e0200 */
[----:B------:R-:W-:-:S04]  /*0070*/  ISETP.GE.AND P0, PT, R27, UR4, PT ;  /* 0x000000041b007c0c */ /* 0x000fc8000bf06270 */
[----:B------:R-:W-:-:S13]  /*0080*/  ISETP.LT.OR P0, PT, R27, 0x1, P0 ;  /* 0x000000011b00780c */ /* 0x000fda0000701670 */
[----:B------:R-:W-:Y:S05]  /*0090*/  @P0 EXIT ;  /* 0x000000000000094d */ /* 0x000fea0003800000 */
[----:B------:R-:W0:Y:S01]  /*00a0*/  LDC.64 R2, c[0x0][0x390] ;  /* 0x0000e400ff027b82 */ /* 0x000e220000000a00 */
[----:B------:R-:W1:Y:S01]  /*00b0*/  LDCU.64 UR4, c[0x0][0x358] ;  /* 0x00006b00ff0477ac */ /* 0x000e620008000a00 */
[----:B------:R-:W-:Y:S01]  /*00c0*/  IMAD.MOV.U32 R6, RZ, RZ, 0x1 ;  /* 0x00000001ff067424 */ /* 0x000fe200078e00ff */
[----:B------:R-:W2:Y:S05]  /*00d0*/  LDCU.64 UR6, c[0x0][0x3b0] ;  /* 0x00007600ff0677ac */ /* 0x000eaa0008000a00 */
[----:B------:R-:W3:Y:S01]  /*00e0*/  LDC R0, c[0x0][0x3b4] ;  /* 0x0000ed00ff007b82 */ /* 0x000ee20000000800 */
[----:B0-----:R-:W-:-:S05]  /*00f0*/  IMAD.WIDE.U32 R2, R27, 0x8, R2 ;  /* 0x000000081b027825 */ /* 0x001fca00078e0002 */
[----:B-1----:R-:W4:Y:S01]  /*0100*/  LDG.E.64 R4, desc[UR4][R2.64] ;  /* 0x0000000402047981 */ /* 0x002f22000c1e1b00 */
[----:B------:R-:W-:Y:S01]  /*0110*/  BSSY.RECONVERGENT B0, `(.L_x_0) ;  /* 0x0000012000007945 */ /* 0x000fe20003800200 */
[----:B---3--:R-:W-:Y:S01]  /*0120*/  FSETP.GEU.AND P1, PT, |R0|, 6.5827683646048100446e-37, PT ;  /* 0x036000000000780b */ /* 0x008fe20003f2e200 */
[----:B----4-:R-:W0:Y:S02]  /*0130*/  MUFU.RCP64H R7, R5 ;  /* 0x0000000500077308 */ /* 0x010e240000001800 */
[----:B0-----:R-:W-:-:S08]  /*0140*/  DFMA R8, -R4, R6, 1 ;  /* 0x3ff000000408742b */ /* 0x001fd00000000106 */
[----:B------:R-:W-:-:S08]  /*0150*/  DFMA R8, R8, R8, R8 ;  /* 0x000000080808722b */ /* 0x000fd00000000008 */
[----:B------:R-:W-:-:S08]  /*0160*/  DFMA R8, R6, R8, R6 ;  /* 0x000000080608722b */ /* 0x000fd00000000006 */
[----:B------:R-:W-:-:S08]  /*0170*/  DFMA R6, -R4, R8, 1 ;  /* 0x3ff000000406742b */ /* 0x000fd00000000108 */
[----:B------:R-:W-:-:S08]  /*0180*/  DFMA R6, R8, R6, R8 ;  /* 0x000000060806722b */ /* 0x000fd00000000008 */
[----:B--2---:R-:W-:-:S08]  /*0190*/  DMUL R8, R6, UR6 ;  /* 0x0000000606087c28 */ /* 0x004fd00008000000 */
[----:B------:R-:W-:Y:S01]  /*01a0*/  DFMA R2, -R4, R8, UR6 ;  /* 0x0000000604027e2b */ /* 0x000fe20008000108 */
[----:B------:R-:W0:Y:S07]  /*01b0*/  LDCU.64 UR6, c[0x0][0x3b0] ;  /* 0x00007600ff0677ac */ /* 0x000e2e0008000a00 */
[----:B------:R-:W-:-:S10]  /*01c0*/  DFMA R2, R6, R2, R8 ;  /* 0x000000020602722b */ /* 0x000fd40000000008 */
[----:B------:R-:W-:-:S05]  /*01d0*/  FFMA R6, RZ, R5, R3 ;  /* 0x00000005ff067223 */ /* 0x000fca0000000003 */
[----:B------:R-:W-:-:S13]  /*01e0*/  FSETP.GT.AND P0, PT, |R6|, 1.469367938527859385e-39, PT ;  /* 0x001000000600780b */ /* 0x000fda0003f04200 */
[----:B0-----:R-:W-:Y:S05]  /*01f0*/  @P0 BRA P1, `(.L_x_1) ;  /* 0x00000000000c0947 */ /* 0x001fea0000800000 */
[----:B------:R-:W-:Y:S01]  /*0200*/  IMAD.MOV.U32 R7, RZ, RZ, R5 ;  /* 0x000000ffff077224 */ /* 0x000fe200078e0005 */
[----:B------:R-:W-:-:S07]  /*0210*/  MOV R28, 0x230 ;  /* 0x00000230001c7802 */ /* 0x000fce0000000f00 */
[----:B------:R-:W-:Y:S05]  /*0220*/  CALL.REL.NOINC `($__internal_0_$__cuda_sm20_div_rn_f64_full) ;  /* 0x0000000000fc7944 */ /* 0x000fea0003c00000 */
.L_x_1:
[----:B------:R-:W-:Y:S05]  /*0230*/  BSYNC.RECONVERGENT B0 ;  /* 0x0000000000007941 */ /* 0x000fea0003800200 */
.L_x_0:
[----:B------:R-:W0:Y:S01]  /*0240*/  LDC.64 R16, c[0x0][0x380] ;  /* 0x0000e000ff107b82 */ /* 0x000e220000000a00 */
[----:B------:R-:W1:Y:S01]  /*0250*/  LDCU.128 UR8, c[0x0][0x3a0] ;  /* 0x00007400ff0877ac */ /* 0x000e620008000c00 */
[----:B------:R-:W-:-:S06]  /*0260*/  DADD R2, -R2, 1 ;  /* 0x3ff0000002027429 */ /* 0x000fcc0000000100 */
[----:B------:R-:W2:Y:S08]  /*0270*/  LDC.64 R14, c[0x0][0x398] ;  /* 0x0000e600ff0e7b82 */ /* 0x000eb00000000a00 */
[----:B------:R-:W3:Y:S01]  /*0280*/  LDC.64 R12, c[0x0][0x388] ;  /* 0x0000e200ff0c7b82 */ /* 0x000ee20000000a00 */
[----:B0-----:R-:W-:-:S07]  /*0290*/  IMAD.WIDE.U32 R16, R27, 0x8, R16 ;  /* 0x000000081b107825 */ /* 0x001fce00078e0010 */
[----:B------:R-:W0:Y:S01]  /*02a0*/  LDC.64 R8, c[0x0][0x390] ;  /* 0x0000e400ff087b82 */ /* 0x000e220000000a00 */
[----:B------:R-:W4:Y:S04]  /*02b0*/  LDG.E.64 R4, desc[UR4][R16.64+0x8] ;  /* 0x0000080410047981 */ /* 0x000f28000c1e1b00 */
[----:B------:R-:W4:Y:S01]  /*02c0*/  LDG.E.64 R6, desc[UR4][R16.64] ;  /* 0x0000000410067981 */ /* 0x000f22000c1e1b00 */
[----:B-1----:R-:W-:Y:S01]  /*02d0*/  DMUL R2, R2, UR8 ;  /* 0x0000000802027c28 */ /* 0x002fe20008000000 */
[C---:B--2---:R-:W-:Y:S01]  /*02e0*/  IMAD.WIDE.U32 R14, R27.reuse, 0x8, R14 ;  /* 0x000000081b0e7825 */ /* 0x044fe200078e000e */
[----:B------:R-:W1:Y:S01]  /*02f0*/  LDCU.64 UR8, c[0x0][0x3b0] ;  /* 0x00007600ff0877ac */ /* 0x000e620008000a00 */
[----:B------:R-:W2:Y:S02]  /*0300*/  LDC R0, c[0x0][0x3b4] ;  /* 0x0000ed00ff007b82 */ /* 0x000ea40000000800 */
[----:B---3--:R-:W-:Y:S01]  /*0310*/  IMAD.WIDE.U32 R12, R27, 0x8, R12 ;  /* 0x000000081b0c7825 */ /* 0x008fe200078e000c */
[----:B----4-:R-:W-:-:S08]  /*0320*/  DADD R4, R4, -R6 ;  /* 0x0000000004047229 */ /* 0x010fd00000000806 */
[----:B------:R-:W-:-:S07]  /*0330*/  DMUL R2, R2, R4 ;  /* 0x0000000402027228 */ /* 0x000fce0000000000 */
[----:B------:R3:W-:Y:S04]  /*0340*/  STG.E.64 desc[UR4][R14.64], R2 ;  /* 0x000000020e007986 */ /* 0x0007e8000c101b04 */
[----:B------:R-:W4:Y:S04]  /*0350*/  LDG.E.64 R4, desc[UR4][R12.64+0x8] ;  /* 0x000008040c047981 */ /* 0x000f28000c1e1b00 */
[----:B------:R-:W4:Y:S01]  /*0360*/  LDG.E.64 R6, desc[UR4][R12.64] ;  /* 0x000000040c067981 */ /* 0x000f22000c1e1b00 */
[----:B------:R-:W-:Y:S01]  /*0370*/  VIADD R27, R27, 0xffffffff ;  /* 0xffffffff1b1b7836 */ /* 0x000fe20000000000 */
[----:B----4-:R-:W-:-:S08]  /*0380*/  DADD R4, R4, -R6 ;  /* 0x0000000004047229 */ /* 0x010fd00000000806 */
[----:B------:R-:W-:Y:S01]  /*0390*/  DFMA R10, R4, UR10, R2 ;  /* 0x0000000a040a7c2b */ /* 0x000fe20008000002 */
[----:B0-----:R-:W-:-:S06]  /*03a0*/  IMAD.WIDE.U32 R4, R27, 0x8, R8 ;  /* 0x000000081b047825 */ /* 0x001fcc00078e0008 */
[----:B------:R0:W-:Y:S04]  /*03b0*/  STG.E.64 desc[UR4][R14.64], R10 ;  /* 0x0000000a0e007986 */ /* 0x0001e8000c101b04 */
[----:B------:R-:W4:Y:S01]  /*03c0*/  LDG.E.64 R4, desc[UR4][R4.64] ;  /* 0x0000000404047981 */ /* 0x000f22000c1e1b00 */
[----:B------:R-:W-:Y:S01]  /*03d0*/  IMAD.MOV.U32 R6, RZ, RZ, 0x1 ;  /* 0x00000001ff067424 */ /* 0x000fe200078e00ff */
[----:B--2---:R-:W-:Y:S01]  /*03e0*/  FSETP.GEU.AND P1, PT, |R0|, 6.5827683646048100446e-37, PT ;  /* 0x036000000000780b */ /* 0x004fe20003f2e200 */
[----:B------:R-:W-:Y:S01]  /*03f0*/  BSSY.RECONVERGENT B0, `(.L_x_2) ;  /* 0x0000010000007945 */ /* 0x000fe20003800200 */
[----:B----4-:R-:W3:Y:S03]  /*0400*/  MUFU.RCP64H R7, R5 ;  /* 0x0000000500077308 */ /* 0x010ee60000001800 */
[----:B---3--:R-:W-:-:S08]  /*0410*/  DFMA R2, -R4, R6, 1 ;  /* 0x3ff000000402742b */ /* 0x008fd00000000106 */
[----:B------:R-:W-:-:S08]  /*0420*/  DFMA R2, R2, R2, R2 ;  /* 0x000000020202722b */ /* 0x000fd00000000002 */
[----:B------:R-:W-:-:S08]  /*0430*/  DFMA R2, R6, R2, R6 ;  /* 0x000000020602722b */ /* 0x000fd00000000006 */
[----:B------:R-:W-:-:S08]  /*0440*/  DFMA R6, -R4, R2, 1 ;  /* 0x3ff000000406742b */ /* 0x000fd00000000102 */
[----:B------:R-:W-:-:S08]  /*0450*/  DFMA R2, R2, R6, R2 ;  /* 0x000000060202722b */ /* 0x000fd00000000002 */
[----:B-1----:R-:W-:-:S08]  /*0460*/  DMUL R6, R2, UR8 ;  /* 0x0000000802067c28 */ /* 0x002fd00008000000 */
[----:B------:R-:W-:-:S08]  /*0470*/  DFMA R8, -R4, R6, UR8 ;  /* 0x0000000804087e2b */ /* 0x000fd00008000106 */
[----:B------:R-:W-:-:S10]  /*0480*/  DFMA R2, R2, R8, R6 ;  /* 0x000000080202722b */ /* 0x000fd40000000006 */
[----:B------:R-:W-:-:S05]  /*0490*/  FFMA R6, RZ, R5, R3 ;  /* 0x00000005ff067223 */ /* 0x000fca0000000003 */
[----:B------:R-:W-:-:S13]  /*04a0*/  FSETP.GT.AND P0, PT, |R6|, 1.469367938527859385e-39, PT ;  /* 0x001000000600780b */ /* 0x000fda0003f04200 */
[----:B0-----:R-:W-:Y:S05]  /*04b0*/  @P0 BRA P1, `(.L_x_3) ;  /* 0x00000000000c0947 */ /* 0x001fea0000800000 */
[----:B------:R-:W-:Y:S01]  /*04c0*/  IMAD.MOV.U32 R7, RZ, RZ, R5 ;  /* 0x000000ffff077224 */ /* 0x000fe200078e0005 */
[----:B------:R-:W-:-:S07]  /*04d0*/  MOV R28, 0x4f0 ;  /* 0x000004f0001c7802 */ /* 0x000fce0000000f00 */
[----:B------:R-:W-:Y:S05]  /*04e0*/  CALL.REL.NOINC `($__internal_0_$__cuda_sm20_div_rn_f64_full) ;  /* 0x00000000004c7944 */ /* 0x000fea0003c00000 */
.L_x_3:
[----:B------:R-:W-:Y:S05]  /*04f0*/  BSYNC.RECONVERGENT B0 ;  /* 0x0000000000007941 */ /* 0x000fea0003800200 */
.L_x_2:
[----:B------:R-:W0:Y:S01]  /*0500*/  LDC.64 R4, c[0x0][0x380] ;  /* 0x0000e000ff047b82 */ /* 0x000e220000000a00 */
[----:B------:R-:W2:Y:S01]  /*0510*/  LDG.E.64 R16, desc[UR4][R16.64] ;  /* 0x0000000410107981 */ /* 0x000ea2000c1e1b00 */
[----:B------:R-:W1:Y:S06]  /*0520*/  LDCU.128 UR8, c[0x0][0x3a0] ;  /* 0x00007400ff0877ac */ /* 0x000e6c0008000c00 */
[----:B------:R-:W3:Y:S01]  /*0530*/  LDC.64 R8, c[0x0][0x388] ;  /* 0x0000e200ff087b82 */ /* 0x000ee20000000a00 */
[----:B0-----:R-:W-:-:S06]  /*0540*/  IMAD.WIDE.U32 R4, R27, 0x8, R4 ;  /* 0x000000081b047825 */ /* 0x001fcc00078e0004 */
[----:B------:R-:W2:Y:S01]  /*0550*/  LDG.E.64 R4, desc[UR4][R4.64] ;  /* 0x0000000404047981 */ /* 0x000ea2000c1e1b00 */
[----:B------:R-:W-:-:S08]  /*0560*/  DADD R2, -R2, 1 ;  /* 0x3ff0000002027429 */ /* 0x000fd00000000100 */
[----:B-1----:R-:W-:Y:S02]  /*0570*/  DMUL R2, R2, UR8 ;  /* 0x0000000802027c28 */ /* 0x002fe40008000000 */
[----:B--2---:R-:W-:-:S08]  /*0580*/  DADD R6, R16, -R4 ;  /* 0x0000000010067229 */ /* 0x004fd00000000804 */
[----:B------:R-:W-:Y:S01]  /*0590*/  DFMA R2, -R2, R6, R10 ;  /* 0x000000060202722b */ /* 0x000fe2000000010a */
[----:B---3--:R-:W-:-:S06]  /*05a0*/  IMAD.WIDE.U32 R6, R27, 0x8, R8 ;  /* 0x000000081b067825 */ /* 0x008fcc00078e0008 */
[----:B------:R-:W-:Y:S04]  /*05b0*/  STG.E.64 desc[UR4][R14.64], R2 ;  /* 0x000000020e007986 */ /* 0x000fe8000c101b04 */
[----:B------:R-:W2:Y:S04]  /*05c0*/  LDG.E.64 R12, desc[UR4][R12.64] ;  /* 0x000000040c0c7981 */ /* 0x000ea8000c1e1b00 */
[----:B------:R-:W2:Y:S02]  /*05d0*/  LDG.E.64 R6, desc[UR4][R6.64] ;  /* 0x0000000406067981 */ /* 0x000ea4000c1e1b00 */
[----:B--2---:R-:W-:-:S08]  /*05e0*/  DADD R4, R12, -R6 ;  /* 0x000000000c047229 */ /* 0x004fd00000000806 */
[----:B------:R-:W-:-:S07]  /*05f0*/  DFMA R4, -R4, UR10, R2 ;  /* 0x0000000a04047c2b */ /* 0x000fce0008000102 */
[----:B------:R-:W-:Y:S01]  /*0600*/  STG.E.64 desc[UR4][R14.64], R4 ;  /* 0x000000040e007986 */ /* 0x000fe2000c101b04 */
[----:B------:R-:W-:Y:S05]  /*0610*/  EXIT ;  /* 0x000000000000794d */ /* 0x000fea0003800000 */
        .weak           $__internal_0_$__cuda_sm20_div_rn_f64_full
        .type           $__internal_0_$__cuda_sm20_div_rn_f64_full,@function
        .size           $__internal_0_$__cuda_sm20_div_rn_f64_full,(.L_x_28 - $__internal_0_$__cuda_sm20_div_rn_f64_full)
$__internal_0_$__cuda_sm20_div_rn_f64_full:
[C---:B------:R-:W-:Y:S01]  /*0620*/  FSETP.GEU.AND P0, PT, |R7|.reuse, 1.469367938527859385e-39, PT ;  /* 0x001000000700780b */ /* 0x040fe20003f0e200 */
[--C-:B------:R-:W-:Y:S01]  /*0630*/  IMAD.MOV.U32 R6, RZ, RZ, R4.reuse ;  /* 0x000000ffff067224 */ /* 0x100fe200078e0004 */
[C---:B------:R-:W-:Y:S01]  /*0640*/  LOP3.LUT R8, R7.reuse, 0x800fffff, RZ, 0xc0, !PT ;  /* 0x800fffff07087812 */ /* 0x040fe200078ec0ff */
[----:B------:R-:W-:Y:S01]  /*0650*/  IMAD.MOV.U32 R22, RZ, RZ, 0x1 ;  /* 0x00000001ff167424 */ /* 0x000fe200078e00ff */
[----:B------:R-:W-:Y:S01]  /*0660*/  LOP3.LUT R26, R7, 0x7ff00000, RZ, 0xc0, !PT ;  /* 0x7ff00000071a7812 */ /* 0x000fe200078ec0ff */
[----:B------:R-:W-:Y:S01]  /*0670*/  IMAD.U32 R5, RZ, RZ, UR7 ;  /* 0x00000007ff057e24 */ /* 0x000fe2000f8e00ff */
[----:B------:R-:W-:Y:S01]  /*0680*/  LOP3.LUT R9, R8, 0x3ff00000, RZ, 0xfc, !PT ;  /* 0x3ff0000008097812 */ /* 0x000fe200078efcff */
[----:B------:R-:W-:Y:S02]  /*0690*/  IMAD.MOV.U32 R8, RZ, RZ, R4 ;  /* 0x000000ffff087224 */ /* 0x000fe400078e0004 */
[----:B------:R-:W-:-:S04]  /*06a0*/  IMAD.U32 R4, RZ, RZ, UR6 ;  /* 0x00000006ff047e24 */ /* 0x000fc8000f8e00ff */
[----:B------:R-:W-:Y:S01]  /*06b0*/  @!P0 DMUL R8, R6, 8.98846567431157953865e+307 ;  /* 0x7fe0000006088828 */ /* 0x000fe20000000000 */
[----:B------:R-:W-:-:S05]  /*06c0*/  IMAD.MOV.U32 R18, RZ, RZ, R4 ;  /* 0x000000ffff127224 */ /* 0x000fca00078e0004 */
[----:B------:R-:W0:Y:S02]  /*06d0*/  MUFU.RCP64H R23, R9 ;  /* 0x0000000900177308 */ /* 0x000e240000001800 */
[----:B0-----:R-:W-:-:S08]  /*06e0*/  DFMA R2, R22, -R8, 1 ;  /* 0x3ff000001602742b */ /* 0x001fd00000000808 */
[----:B------:R-:W-:-:S08]  /*06f0*/  DFMA R2, R2, R2, R2 ;  /* 0x000000020202722b */ /* 0x000fd00000000002 */
[----:B------:R-:W-:Y:S01]  /*0700*/  DFMA R22, R22, R2, R22 ;  /* 0x000000021616722b */ /* 0x000fe20000000016 */
[----:B------:R-:W-:Y:S01]  /*0710*/  LOP3.LUT R3, R5, 0x7ff00000, RZ, 0xc0, !PT ;  /* 0x7ff0000005037812 */ /* 0x000fe200078ec0ff */
[----:B------:R-:W-:-:S03]  /*0720*/  IMAD.MOV.U32 R2, RZ, RZ, 0x1ca00000 ;  /* 0x1ca00000ff027424 */ /* 0x000fc600078e00ff */
[----:B------:R-:W-:Y:S01]  /*0730*/  ISETP.GE.U32.AND P1, PT, R3, R26, PT ;  /* 0x0000001a0300720c */ /* 0x000fe20003f26070 */
[----:B------:R-:W-:Y:S02]  /*0740*/  IMAD.MOV.U32 R0, RZ, RZ, R3 ;  /* 0x000000ffff007224 */ /* 0x000fe400078e0003 */
[----:B------:R-:W-:Y:S01]  /*0750*/  DFMA R20, R22, -R8, 1 ;  /* 0x3ff000001614742b */ /* 0x000fe20000000808 */
[----:B------:R-:W-:Y:S02]  /*0760*/  SEL R19, R2, 0x63400000, !P1 ;  /* 0x6340000002137807 */ /* 0x000fe40004800000 */
[----:B------:R-:W-:Y:S02]  /*0770*/  FSETP.GEU.AND P1, PT, |R5|, 1.469367938527859385e-39, PT ;  /* 0x001000000500780b */ /* 0x000fe40003f2e200 */
[----:B------:R-:W-:-:S03]  /*0780*/  LOP3.LUT R19, R19, 0x800fffff, R5, 0xf8, !PT ;  /* 0x800fffff13137812 */ /* 0x000fc600078ef805 */
[----:B------:R-:W-:-:S08]  /*0790*/  DFMA R20, R22, R20, R22 ;  /* 0x000000141614722b */ /* 0x000fd00000000016 */
[----:B------:R-:W-:Y:S05]  /*07a0*/  @P1 BRA `(.L_x_4) ;  /* 0x0000000000201947 */ /* 0x000fea0003800000 */
[----:B------:R-:W-:Y:S01]  /*07b0*/  LOP3.LUT R0, R7, 0x7ff00000, RZ, 0xc0, !PT ;  /* 0x7ff0000007007812 */ /* 0x000fe200078ec0ff */
[----:B------:R-:W-:-:S03]  /*07c0*/  IMAD.MOV.U32 R22, RZ, RZ, RZ ;  /* 0x000000ffff167224 */ /* 0x000fc600078e00ff */
[----:B------:R-:W-:-:S04]  /*07d0*/  ISETP.GE.U32.AND P1, PT, R3, R0, PT ;  /* 0x000000000300720c */ /* 0x000fc80003f26070 */
[----:B------:R-:W-:-:S04]  /*07e0*/  SEL R23, R2, 0x63400000, !P1 ;  /* 0x6340000002177807 */ /* 0x000fc80004800000 */
[----:B------:R-:W-:-:S04]  /*07f0*/  LOP3.LUT R23, R23, 0x80000000, R5, 0xf8, !PT ;  /* 0x8000000017177812 */ /* 0x000fc800078ef805 */
[----:B------:R-:W-:-:S06]  /*0800*/  LOP3.LUT R23, R23, 0x100000, RZ, 0xfc, !PT ;  /* 0x0010000017177812 */ /* 0x000fcc00078efcff */
[----:B------:R-:W-:-:S10]  /*0810*/  DFMA R18, R18, 2, -R22 ;  /* 0x400000001212782b */ /* 0x000fd40000000816 */
[----:B------:R-:W-:-:S07]  /*0820*/  LOP3.LUT R0, R19, 0x7ff00000, RZ, 0xc0, !PT ;  /* 0x7ff0000013007812 */ /* 0x000fce00078ec0ff */
.L_x_4:
[----:B------:R-:W-:Y:S01]  /*0830*/  DMUL R22, R20, R18 ;  /* 0x0000001214167228 */ /* 0x000fe20000000000 */
[----:B------:R-:W-:Y:S01]  /*0840*/  @!P0 LOP3.LUT R26, R9, 0x7ff00000, RZ, 0xc0, !PT ;  /* 0x7ff00000091a8812 */ /* 0x000fe200078ec0ff */
[----:B------:R-:W-:Y:S06]  /*0850*/  BSSY.RECONVERGENT B1, `(.L_x_5) ;  /* 0x0000038000017945 */ /* 0x000fec0003800200 */
[----:B------:R-:W-:-:S08]  /*0860*/  DFMA R24, R22, -R8, R18 ;  /* 0x800000081618722b */ /* 0x000fd00000000012 */
[----:B------:R-:W-:Y:S01]  /*0870*/  DFMA R24, R20, R24, R22 ;  /* 0x000000181418722b */ /* 0x000fe20000000016 */
[----:B------:R-:W-:-:S05]  /*0880*/  VIADD R20, R0, 0xffffffff ;  /* 0xffffffff00147836 */ /* 0x000fca0000000000 */
[----:B------:R-:W-:Y:S01]  /*0890*/  ISETP.GT.U32.AND P0, PT, R20, 0x7feffffe, PT ;  /* 0x7feffffe1400780c */ /* 0x000fe20003f04070 */
[----:B------:R-:W-:-:S05]  /*08a0*/  VIADD R20, R26, 0xffffffff ;  /* 0xffffffff1a147836 */ /* 0x000fca0000000000 */
[----:B------:R-:W-:-:S13]  /*08b0*/  ISETP.GT.U32.OR P0, PT, R20, 0x7feffffe, P0 ;  /* 0x7feffffe1400780c */ /* 0x000fda0000704470 */
[----:B------:R-:W-:Y:S05]  /*08c0*/  @P0 BRA `(.L_x_6) ;  /* 0x00000000006c0947 */ /* 0x000fea0003800000 */
[----:B------:R-:W-:-:S04]  /*08d0*/  LOP3.LUT R4, R7, 0x7ff00000, RZ, 0xc0, !PT ;  /* 0x7ff0000007047812 */ /* 0x000fc800078ec0ff */
[CC--:B------:R-:W-:Y:S02]  /*08e0*/  VIADDMNMX R0, R3.reuse, -R4.reuse, 0xb9600000, !PT ;  /* 0xb960000003007446 */ /* 0x0c0fe40007800904 */
[----:B------:R-:W-:Y:S01]  /*08f0*/  ISETP.GE.U32.AND P0, PT, R3, R4, PT ;  /* 0x000000040300720c */ /* 0x000fe20003f06070 */
[----:B------:R-:W-:Y:S01]  /*0900*/  IMAD.MOV.U32 R4, RZ, RZ, RZ ;  /* 0x000000ffff047224 */ /* 0x000fe200078e00ff */
[----:B------:R-:W-:Y:S02]  /*0910*/  VIMNMX R0, PT, PT, R0, 0x46a00000, PT ;  /* 0x46a0000000007848 */ /* 0x000fe40003fe0100 */
[----:B------:R-:W-:-:S05]  /*0920*/  SEL R3, R2, 0x63400000, !P0 ;  /* 0x6340000002037807 */ /* 0x000fca0004000000 */
[----:B------:R-:W-:-:S04]  /*0930*/  IMAD.IADD R0, R0, 0x1, -R3 ;  /* 0x0000000100007824 */ /* 0x000fc800078e0a03 */
[----:B------:R-:W-:-:S06]  /*0940*/  VIADD R5, R0, 0x7fe00000 ;  /* 0x7fe0000000057836 */ /* 0x000fcc0000000000 */
[----:B------:R-:W-:-:S10]  /*0950*/  DMUL R2, R24, R4 ;  /* 0x0000000418027228 */ /* 0x000fd40000000000 */
[----:B------:R-:W-:-:S13]  /*0960*/  FSETP.GTU.AND P0, PT, |R3|, 1.469367938527859385e-39, PT ;  /* 0x001000000300780b */ /* 0x000fda0003f0c200 */
[----:B------:R-:W-:Y:S05]  /*0970*/  @P0 BRA `(.L_x_7) ;  /* 0x0000000000940947 */ /* 0x000fea0003800000 */
[----:B------:R-:W-:-:S06]  /*0980*/  DFMA R8, R24, -R8, R18 ;  /* 0x800000081808722b */ /* 0x000fcc0000000012 */
[----:B------:R-:W-:-:S04]  /*0990*/  IMAD.MOV.U32 R8, RZ, RZ, RZ ;  /* 0x000000ffff087224 */ /* 0x000fc800078e00ff */
[C---:B------:R-:W-:Y:S02]  /*09a0*/  FSETP.NEU.AND P0, PT, R9.reuse, RZ, PT ;  /* 0x000000ff0900720b */ /* 0x040fe40003f0d000 */
[----:B------:R-:W-:-:S04]  /*09b0*/  LOP3.LUT R7, R9, 0x80000000, R7, 0x48, !PT ;  /* 0x8000000009077812 */ /* 0x000fc800078e4807 */
[----:B------:R-:W-:-:S07]  /*09c0*/  LOP3.LUT R9, R7, R5, RZ, 0xfc, !PT ;  /* 0x0000000507097212 */ /* 0x000fce00078efcff */
[----:B------:R-:W-:Y:S05]  /*09d0*/  @!P0 BRA `(.L_x_7) ;  /* 0x00000000007c8947 */ /* 0x000fea0003800000 */
[----:B------:R-:W-:Y:S01]  /*09e0*/  IMAD.MOV R5, RZ, RZ, -R0 ;  /* 0x000000ffff057224 */ /* 0x000fe200078e0a00 */
[----:B------:R-:W-:Y:S01]  /*09f0*/  DMUL.RP R8, R24, R8 ;  /* 0x0000000818087228 */ /* 0x000fe20000008000 */
[----:B------:R-:W-:-:S06]  /*0a00*/  IMAD.MOV.U32 R4, RZ, RZ, RZ ;  /* 0x000000ffff047224 */ /* 0x000fcc00078e00ff */
[----:B------:R-:W-:-:S03]  /*0a10*/  DFMA R4, R2, -R4, R24 ;  /* 0x800000040204722b */ /* 0x000fc60000000018 */
[----:B------:R-:W-:-:S03]  /*0a20*/  LOP3.LUT R7, R9, R7, RZ, 0x3c, !PT ;  /* 0x0000000709077212 */ /* 0x000fc600078e3cff */
[----:B------:R-:W-:-:S04]  /*0a30*/  IADD3 R4, PT, PT, -R0, -0x43300000, RZ ;  /* 0xbcd0000000047810 */ /* 0x000fc80007ffe1ff */
[----:B------:R-:W-:-:S04]  /*0a40*/  FSETP.NEU.AND P0, PT, |R5|, R4, PT ;  /* 0x000000040500720b */ /* 0x000fc80003f0d200 */
[----:B------:R-:W-:Y:S02]  /*0a50*/  FSEL R2, R8, R2, !P0 ;  /* 0x0000000208027208 */ /* 0x000fe40004000000 */
[----:B------:R-:W-:Y:S01]  /*0a60*/  FSEL R3, R7, R3, !P0 ;  /* 0x0000000307037208 */ /* 0x000fe20004000000 */
[----:B------:R-:W-:Y:S06]  /*0a70*/  BRA `(.L_x_7) ;  /* 0x0000000000547947 */ /* 0x000fec0003800000 */
.L_x_6:
[----:B------:R-:W-:-:S14]  /*0a80*/  DSETP.NAN.AND P0, PT, R4, R4, PT ;  /* 0x000000040400722a */ /* 0x000fdc0003f08000 */
[----:B------:R-:W-:Y:S05]  /*0a90*/  @P0 BRA `(.L_x_8) ;  /* 0x0000000000440947 */ /* 0x000fea0003800000 */
[----:B------:R-:W-:-:S14]  /*0aa0*/  DSETP.NAN.AND P0, PT, R6, R6, PT ;  /* 0x000000060600722a */ /* 0x000fdc0003f08000 */
[----:B------:R-:W-:Y:S05]  /*0ab0*/  @P0 BRA `(.L_x_9) ;  /* 0x0000000000300947 */ /* 0x000fea0003800000 */
[----:B------:R-:W-:Y:S01]  /*0ac0*/  ISETP.NE.AND P0, PT, R0, R26, PT ;  /* 0x0000001a0000720c */ /* 0x000fe20003f05270 */
[----:B------:R-:W-:Y:S02]  /*0ad0*/  IMAD.MOV.U32 R2, RZ, RZ, 0x0 ;  /* 0x00000000ff027424 */ /* 0x000fe400078e00ff */
[----:B------:R-:W-:-:S10]  /*0ae0*/  IMAD.MOV.U32 R3, RZ, RZ, -0x80000 ;  /* 0xfff80000ff037424 */ /* 0x000fd400078e00ff */
[----:B------:R-:W-:Y:S05]  /*0af0*/  @!P0 BRA `(.L_x_7) ;  /* 0x0000000000348947 */ /* 0x000fea0003800000 */
[----:B------:R-:W-:Y:S02]  /*0b00*/  ISETP.NE.AND P0, PT, R0, 0x7ff00000, PT ;  /* 0x7ff000000000780c */ /* 0x000fe40003f05270 */
[----:B------:R-:W-:Y:S02]  /*0b10*/  LOP3.LUT R3, R5, 0x80000000, R7, 0x48, !PT ;  /* 0x8000000005037812 */ /* 0x000fe400078e4807 */
[----:B------:R-:W-:-:S13]  /*0b20*/  ISETP.EQ.OR P0, PT, R26, RZ, !P0 ;  /* 0x000000ff1a00720c */ /* 0x000fda0004702670 */
[----:B------:R-:W-:Y:S01]  /*0b30*/  @P0 LOP3.LUT R0, R3, 0x7ff00000, RZ, 0xfc, !PT ;  /* 0x7ff0000003000812 */ /* 0x000fe200078efcff */
[----:B------:R-:W-:Y:S02]  /*0b40*/  @!P0 IMAD.MOV.U32 R2, RZ, RZ, RZ ;  /* 0x000000ffff028224 */ /* 0x000fe400078e00ff */
[----:B------:R-:W-:Y:S02]  /*0b50*/  @P0 IMAD.MOV.U32 R2, RZ, RZ, RZ ;  /* 0x000000ffff020224 */ /* 0x000fe400078e00ff */
[----:B------:R-:W-:Y:S01]  /*0b60*/  @P0 IMAD.MOV.U32 R3, RZ, RZ, R0 ;  /* 0x000000ffff030224 */ /* 0x000fe200078e0000 */
[----:B------:R-:W-:Y:S06]  /*0b70*/  BRA `(.L_x_7) ;  /* 0x0000000000147947 */ /* 0x000fec0003800000 */
.L_x_9:
[----:B------:R-:W-:Y:S01]  /*0b80*/  LOP3.LUT R3, R7, 0x80000, RZ, 0xfc, !PT ;  /* 0x0008000007037812 */ /* 0x000fe200078efcff */
[----:B------:R-:W-:Y:S01]  /*0b90*/  IMAD.MOV.U32 R2, RZ, RZ, R6 ;  /* 0x000000ffff027224 */ /* 0x000fe200078e0006 */
[----:B------:R-:W-:Y:S06]  /*0ba0*/  BRA `(.L_x_7) ;  /* 0x0000000000087947 */ /* 0x000fec0003800000 */
.L_x_8:
[----:B------:R-:W-:Y:S01]  /*0bb0*/  LOP3.LUT R3, R5, 0x80000, RZ, 0xfc, !PT ;  /* 0x0008000005037812 */ /* 0x000fe200078efcff */
[----:B------:R-:W-:-:S07]  /*0bc0*/  IMAD.MOV.U32 R2, RZ, RZ, R4 ;  /* 0x000000ffff027224 */ /* 0x000fce00078e0004 */
.L_x_7:
[----:B------:R-:W-:Y:S05]  /*0bd0*/  BSYNC.RECONVERGENT B1 ;  /* 0x0000000000017941 */ /* 0x000fea0003800200 */
.L_x_5:
[----:B------:R-:W-:-:S04]  /*0be0*/  IMAD.MOV.U32 R29, RZ, RZ, 0x0 ;  /* 0x00000000ff1d7424 */ /* 0x000fc800078e00ff */
[----:B------:R-:W-:Y:S05]  /*0bf0*/  RET.REL.NODEC R28 `(_Z21updatePsiForcesKernelPdS_S_S_dddi) ;  /* 0xfffffff41c007950 */ /* 0x000fea0003c3ffff */
.L_x_10:
[----:B------:R-:W-:-:S00]  /*0c00*/  BRA `(.L_x_10) ;  /* 0xfffffffc00fc7947 */ /* 0x000fc0000383ffff */
[----:B------:R-:W-:-:S00]  /*0c10*/  NOP ;  /* 0x0000000000007918 */ /* 0x000fc00000000000 */
        /* <DEDUP_REMOVED lines=14> */
.L_x_28:


//--------------------- .text._Z22updatePsiLengthsKernelPdS_di --------------------------
	.section	.text._Z22updatePsiLengthsKernelPdS_di,"ax",@progbits
	.align	128
        .global         _Z22updatePsiLengthsKernelPdS_di
        .type           _Z22updatePsiLengthsKernelPdS_di,@function
        .size           _Z22updatePsiLengthsKernelPdS_di,(.L_x_29 - _Z22updatePsiLengthsKernelPdS_di)
        .other          _Z22updatePsiLengthsKernelPdS_di,@"STO_CUDA_ENTRY STV_DEFAULT"
_Z22updatePsiLengthsKernelPdS_di:
.text._Z22updatePsiLengthsKernelPdS_di:
[----:B------:R-:W-:Y:S01]  /*0000*/  LDC R1, c[0x0][0x37c] ;  /* 0x0000df00ff017b82 */ /* 0x000fe20000000800 */
[----:B------:R-:W0:Y:S07]  /*0010*/  S2R R3, SR_TID.X ;  /* 0x0000000000037919 */ /* 0x000e2e0000002100 */
[----:B------:R-:W0:Y:S01]  /*0020*/  S2UR UR5, SR_CTAID.X ;  /* 0x00000000000579c3 */ /* 0x000e220000002500 */
[----:B------:R-:W1:Y:S07]  /*0030*/  LDCU UR4, c[0x0][0x398] ;  /* 0x00007300ff0477ac */ /* 0x000e6e0008000800 */
[----:B------:R-:W0:Y:S01]  /*0040*/  LDC R0, c[0x0][0x360] ;  /* 0x0000d800ff007b82 */ /* 0x000e220000000800 */
[----:B-1----:R-:W-:Y:S01]  /*0050*/  UIADD3 UR4, UPT, UPT, UR4, -0x1, URZ ;  /* 0xffffffff04047890 */ /* 0x002fe2000fffe0ff */
[----:B0-----:R-:W-:-:S05]  /*0060*/  IMAD R0, R0, UR5, R3 ;  /* 0x0000000500007c24 */ /* 0x001fca000f8e0203 */
[----:B------:R-:W-:-:S13]  /*0070*/  ISETP.GE.AND P0, PT, R0, UR4, PT ;  /* 0x0000000400007c0c */ /* 0x000fda000bf06270 */
[----:B------:R-:W-:Y:S05]  /*0080*/  @P0 EXIT ;  /* 0x000000000000094d */ /* 0x000fea0003800000 */
[----:B------:R-:W0:Y:S01]  /*0090*/  LDC.64 R2, c[0x0][0x380] ;  /* 0x0000e000ff027b82 */ /* 0x000e220000000a00 */
[----:B------:R-:W1:Y:S07]  /*00a0*/  LDCU.64 UR4, c[0x0][0x358] ;  /* 0x00006b00ff0477ac */ /* 0x000e6e0008000a00 */
[----:B------:R-:W2:Y:S01]  /*00b0*/  LDC.64 R8, c[0x0][0x390] ;  /* 0x0000e400ff087b82 */ /* 0x000ea20000000a00 */
[----:B0-----:R-:W-:-:S05]  /*00c0*/  IMAD.WIDE R2, R0, 0x8, R2 ;  /* 0x0000000800027825 */ /* 0x001fca00078e0202 */
[----:B-1----:R-:W3:Y:S04]  /*00d0*/  LDG.E.64 R4, desc[UR4][R2.64+0x8] ;  /* 0x0000080402047981 */ /* 0x002ee8000c1e1b00 */
[----:B------:R-:W3:Y:S01]  /*00e0*/  LDG.E.64 R6, desc[UR4][R2.64] ;  /* 0x0000000402067981 */ /* 0x000ee2000c1e1b00 */
[----:B------:R-:W-:Y:S01]  /*00f0*/  IMAD.MOV.U32 R10, RZ, RZ, 0x0 ;  /* 0x00000000ff0a7424 */ /* 0x000fe200078e00ff */
[----:B------:R-:W-:Y:S01]  /*0100*/  MOV R11, 0x3fd80000 ;  /* 0x3fd80000000b7802 */ /* 0x000fe20000000f00 */
[----:B------:R-:W-:Y:S01]  /*0110*/  BSSY.RECONVERGENT B0, `(.L_x_11) ;  /* 0x0000016000007945 */ /* 0x000fe20003800200 */
[----:B---3--:R-:W-:-:S08]  /*0120*/  DADD R4, R4, -R6 ;  /* 0x0000000004047229 */ /* 0x008fd00000000806 */
[----:B------:R-:W-:-:S08]  /*0130*/  DMUL R4, R4, R4 ;  /* 0x0000000404047228 */ /* 0x000fd00000000000 */
[----:B--2---:R-:W-:-:S06]  /*0140*/  DFMA R4, R8, R8, R4 ;  /* 0x000000080804722b */ /* 0x004fcc0000000004 */
[----:B------:R-:W0:Y:S04]  /*0150*/  MUFU.RSQ64H R7, R5 ;  /* 0x0000000500077308 */ /* 0x000e280000001c00 */
[----:B------:R-:W-:-:S05]  /*0160*/  VIADD R6, R5, 0xfcb00000 ;  /* 0xfcb0000005067836 */ /* 0x000fca0000000000 */
[----:B------:R-:W-:Y:S01]  /*0170*/  ISETP.GE.U32.AND P0, PT, R6, 0x7ca00000, PT ;  /* 0x7ca000000600780c */ /* 0x000fe20003f06070 */
[----:B0-----:R-:W-:-:S08]  /*0180*/  DMUL R8, R6, R6 ;  /* 0x0000000606087228 */ /* 0x001fd00000000000 */
[----:B------:R-:W-:-:S08]  /*0190*/  DFMA R8, R4, -R8, 1 ;  /* 0x3ff000000408742b */ /* 0x000fd00000000808 */
[----:B------:R-:W-:Y:S02]  /*01a0*/  DFMA R10, R8, R10, 0.5 ;  /* 0x3fe00000080a742b */ /* 0x000fe4000000000a */
[----:B------:R-:W-:-:S08]  /*01b0*/  DMUL R8, R6, R8 ;  /* 0x0000000806087228 */ /* 0x000fd00000000000 */
[----:B------:R-:W-:-:S08]  /*01c0*/  DFMA R8, R10, R8, R6 ;  /* 0x000000080a08722b */ /* 0x000fd00000000006 */
[----:B------:R-:W-:Y:S02]  /*01d0*/  DMUL R10, R4, R8 ;  /* 0x00000008040a7228 */ /* 0x000fe40000000000 */
[----:B------:R-:W-:Y:S02]  /*01e0*/  VIADD R15, R9, 0xfff00000 ;  /* 0xfff00000090f7836 */ /* 0x000fe40000000000 */
[----:B------:R-:W-:-:S04]  /*01f0*/  IMAD.MOV.U32 R14, RZ, RZ, R8 ;  /* 0x000000ffff0e7224 */ /* 0x000fc800078e0008 */
[----:B------:R-:W-:-:S08]  /*0200*/  DFMA R12, R10, -R10, R4 ;  /* 0x8000000a0a0c722b */ /* 0x000fd00000000004 */
[----:B------:R-:W-:Y:S01]  /*0210*/  DFMA R2, R12, R14, R10 ;  /* 0x0000000e0c02722b */ /* 0x000fe2000000000a */
[----:B------:R-:W-:Y:S10]  /*0220*/  @!P0 BRA `(.L_x_12) ;  /* 0x0000000000108947 */ /* 0x000ff40003800000 */
[----:B------:R-:W-:-:S07]  /*0230*/  MOV R2, 0x250 ;  /* 0x0000025000027802 */ /* 0x000fce0000000f00 */
[----:B------:R-:W-:Y:S05]  /*0240*/  CALL.REL.NOINC `($__internal_1_$__cuda_sm20_dsqrt_rn_f64_mediumpath_v1) ;  /* 0x00000000001c7944 */ /* 0x000fea0003c00000 */
[----:B------:R-:W-:Y:S01]  /*0250*/  MOV R2, R6 ;  /* 0x0000000600027202 */ /* 0x000fe20000000f00 */
[----:B------:R-:W-:-:S07]  /*0260*/  IMAD.MOV.U32 R3, RZ, RZ, R7 ;  /* 0x000000ffff037224 */ /* 0x000fce00078e0007 */
.L_x_12:
[----:B------:R-:W-:Y:S05]  /*0270*/  BSYNC.RECONVERGENT B0 ;  /* 0x0000000000007941 */ /* 0x000fea0003800200 */
.L_x_11:
[----:B------:R-:W0:Y:S02]  /*0280*/  LDC.64 R4, c[0x0][0x388] ;  /* 0x0000e200ff047b82 */ /* 0x000e240000000a00 */
[----:B0-----:R-:W-:-:S05]  /*0290*/  IMAD.WIDE R4, R0, 0x8, R4 ;  /* 0x0000000800047825 */ /* 0x001fca00078e0204 */
[----:B------:R-:W-:Y:S01]  /*02a0*/  STG.E.64 desc[UR4][R4.64], R2 ;  /* 0x0000000204007986 */ /* 0x000fe2000c101b04 */
[----:B------:R-:W-:Y:S05]  /*02b0*/  EXIT ;  /* 0x000000000000794d */ /* 0x000fea0003800000 */
        .weak           $__internal_1_$__cuda_sm20_dsqrt_rn_f64_mediumpath_v1
        .type           $__internal_1_$__cuda_sm20_dsqrt_rn_f64_mediumpath_v1,@function
        .size           $__internal_1_$__cuda_sm20_dsqrt_rn_f64_mediumpath_v1,(.L_x_29 - $__internal_1_$__cuda_sm20_dsqrt_rn_f64_mediumpath_v1)
$__internal_1_$__cuda_sm20_dsqrt_rn_f64_mediumpath_v1:
[----:B------:R-:W-:Y:S01]  /*02c0*/  ISETP.GE.U32.AND P0, PT, R6, -0x3400000, PT ;  /* 0xfcc000000600780c */ /* 0x000fe20003f06070 */
[----:B------:R-:W-:Y:S01]  /*02d0*/  BSSY.RECONVERGENT B1, `(.L_x_13) ;  /* 0x0000024000017945 */ /* 0x000fe20003800200 */
[----:B------:R-:W-:-:S11]  /*02e0*/  IMAD.MOV.U32 R9, RZ, RZ, R15 ;  /* 0x000000ffff097224 */ /* 0x000fd600078e000f */
[----:B------:R-:W-:Y:S05]  /*02f0*/  @!P0 BRA `(.L_x_14) ;  /* 0x0000000000208947 */ /* 0x000fea0003800000 */
[----:B------:R-:W-:-:S10]  /*0300*/  DFMA.RM R8, R12, R8, R10 ;  /* 0x000000080c08722b */ /* 0x000fd4000000400a */
[----:B------:R-:W-:-:S04]  /*0310*/  IADD3 R6, P0, PT, R8, 0x1, RZ ;  /* 0x0000000108067810 */ /* 0x000fc80007f1e0ff */
[----:B------:R-:W-:-:S06]  /*0320*/  IADD3.X R7, PT, PT, RZ, R9, RZ, P0, !PT ;  /* 0x00000009ff077210 */ /* 0x000fcc00007fe4ff */
[----:B------:R-:W-:-:S08]  /*0330*/  DFMA.RP R4, -R8, R6, R4 ;  /* 0x000000060804722b */ /* 0x000fd00000008104 */
[----:B------:R-:W-:-:S06]  /*0340*/  DSETP.GT.AND P0, PT, R4, RZ, PT ;  /* 0x000000ff0400722a */ /* 0x000fcc0003f04000 */
[----:B------:R-:W-:Y:S02]  /*0350*/  FSEL R6, R6, R8, P0 ;  /* 0x0000000806067208 */ /* 0x000fe40000000000 */
[----:B------:R-:W-:Y:S01]  /*0360*/  FSEL R7, R7, R9, P0 ;  /* 0x0000000907077208 */ /* 0x000fe20000000000 */
[----:B------:R-:W-:Y:S06]  /*0370*/  BRA `(.L_x_15) ;  /* 0x0000000000647947 */ /* 0x000fec0003800000 */
.L_x_14:
[----:B------:R-:W-:-:S14]  /*0380*/  DSETP.NE.AND P0, PT, R4, RZ, PT ;  /* 0x000000ff0400722a */ /* 0x000fdc0003f05000 */
[----:B------:R-:W-:Y:S05]  /*0390*/  @!P0 BRA `(.L_x_16) ;  /* 0x0000000000588947 */ /* 0x000fea0003800000 */
[----:B------:R-:W-:-:S13]  /*03a0*/  ISETP.GE.AND P0, PT, R5, RZ, PT ;  /* 0x000000ff0500720c */ /* 0x000fda0003f06270 */
[----:B------:R-:W-:Y:S01]  /*03b0*/  @!P0 IMAD.MOV.U32 R6, RZ, RZ, 0x0 ;  /* 0x00000000ff068424 */ /* 0x000fe200078e00ff */
[----:B------:R-:W-:Y:S01]  /*03c0*/  @!P0 MOV R7, 0xfff80000 ;  /* 0xfff8000000078802 */ /* 0x000fe20000000f00 */
[----:B------:R-:W-:Y:S06]  /*03d0*/  @!P0 BRA `(.L_x_15) ;  /* 0x00000000004c8947 */ /* 0x000fec0003800000 */
[----:B------:R-:W-:-:S13]  /*03e0*/  ISETP.GT.AND P0, PT, R5, 0x7fefffff, PT ;  /* 0x7fefffff0500780c */ /* 0x000fda0003f04270 */
[----:B------:R-:W-:Y:S05]  /*03f0*/  @P0 BRA `(.L_x_16) ;  /* 0x0000000000400947 */ /* 0x000fea0003800000 */
[----:B------:R-:W-:Y:S01]  /*0400*/  DMUL R4, R4, 8.11296384146066816958e+31 ;  /* 0x4690000004047828 */ /* 0x000fe20000000000 */
[----:B------:R-:W-:Y:S01]  /*0410*/  IMAD.MOV.U32 R6, RZ, RZ, RZ ;  /* 0x000000ffff067224 */ /* 0x000fe200078e00ff */
[----:B------:R-:W-:Y:S01]  /*0420*/  MOV R10, 0x0 ;  /* 0x00000000000a7802 */ /* 0x000fe20000000f00 */
[----:B------:R-:W-:-:S03]  /*0430*/  IMAD.MOV.U32 R11, RZ, RZ, 0x3fd80000 ;  /* 0x3fd80000ff0b7424 */ /* 0x000fc600078e00ff */
[----:B------:R-:W0:Y:S02]  /*0440*/  MUFU.RSQ64H R7, R5 ;  /* 0x0000000500077308 */ /* 0x000e240000001c00 */
[----:B0-----:R-:W-:-:S08]  /*0450*/  DMUL R8, R6, R6 ;  /* 0x0000000606087228 */ /* 0x001fd00000000000 */
[----:B------:R-:W-:-:S08]  /*0460*/  DFMA R8, R4, -R8, 1 ;  /* 0x3ff000000408742b */ /* 0x000fd00000000808 */
[----:B------:R-:W-:Y:S02]  /*0470*/  DFMA R10, R8, R10, 0.5 ;  /* 0x3fe00000080a742b */ /* 0x000fe4000000000a */
[----:B------:R-:W-:-:S08]  /*0480*/  DMUL R8, R6, R8 ;  /* 0x0000000806087228 */ /* 0x000fd00000000000 */
[----:B------:R-:W-:-:S08]  /*0490*/  DFMA R8, R10, R8, R6 ;  /* 0x000000080a08722b */ /* 0x000fd00000000006 */
[----:B------:R-:W-:Y:S02]  /*04a0*/  DMUL R6, R4, R8 ;  /* 0x0000000804067228 */ /* 0x000fe40000000000 */
[----:B------:R-:W-:-:S06]  /*04b0*/  IADD3 R9, PT, PT, R9, -0x100000, RZ ;  /* 0xfff0000009097810 */ /* 0x000fcc0007ffe0ff */
[----:B------:R-:W-:-:S08]  /*04c0*/  DFMA R10, R6, -R6, R4 ;  /* 0x80000006060a722b */ /* 0x000fd00000000004 */
[----:B------:R-:W-:-:S10]  /*04d0*/  DFMA R6, R8, R10, R6 ;  /* 0x0000000a0806722b */ /* 0x000fd40000000006 */
[----:B------:R-:W-:Y:S01]  /*04e0*/  VIADD R7, R7, 0xfcb00000 ;  /* 0xfcb0000007077836 */ /* 0x000fe20000000000 */
[----:B------:R-:W-:Y:S06]  /*04f0*/  BRA `(.L_x_15) ;  /* 0x0000000000047947 */ /* 0x000fec0003800000 */
.L_x_16:
[----:B------:R-:W-:-:S11]  /*0500*/  DADD R6, R4, R4 ;  /* 0x0000000004067229 */ /* 0x000fd60000000004 */
.L_x_15:
[----:B------:R-:W-:Y:S05]  /*0510*/  BSYNC.RECONVERGENT B1 ;  /* 0x0000000000017941 */ /* 0x000fea0003800200 */
.L_x_13:
[----:B------:R-:W-:-:S04]  /*0520*/  MOV R3, 0x0 ;  /* 0x0000000000037802 */ /* 0x000fc80000000f00 */
[----:B------:R-:W-:Y:S05]  /*0530*/  RET.REL.NODEC R2 `(_Z22updatePsiLengthsKernelPdS_di) ;  /* 0xfffffff802b07950 */ /* 0x000fea0003c3ffff */
.L_x_17:
        /* <DEDUP_REMOVED lines=12> */
.L_x_29:


//--------------------- .text._Z21updatePsiPosVelKernelPdS_S_ddi --------------------------
	.section	.text._Z21updatePsiPosVelKernelPdS_S_ddi,"ax",@progbits
	.align	128
        .global         _Z21updatePsiPosVelKernelPdS_S_ddi
        .type           _Z21updatePsiPosVelKernelPdS_S_ddi,@function
        .size           _Z21updatePsiPosVelKernelPdS_S_ddi,(.L_x_30 - _Z21updatePsiPosVelKernelPdS_S_ddi)
        .other          _Z21updatePsiPosVelKernelPdS_S_ddi,@"STO_CUDA_ENTRY STV_DEFAULT"
_Z21updatePsiPosVelKernelPdS_S_ddi:
.text._Z21updatePsiPosVelKernelPdS_S_ddi:
[----:B------:R-:W-:Y:S01]  /*0000*/  LDC R1, c[0x0][0x37c] ;  /* 0x0000df00ff017b82 */ /* 0x000fe20000000800 */
[----:B------:R-:W0:Y:S07]  /*0010*/  S2R R3, SR_TID.X ;  /* 0x0000000000037919 */ /* 0x000e2e0000002100 */
[----:B------:R-:W0:Y:S01]  /*0020*/  S2UR UR4, SR_CTAID.X ;  /* 0x00000000000479c3 */ /* 0x000e220000002500 */
[----:B------:R-:W1:Y:S07]  /*0030*/  LDCU UR5, c[0x0][0x3a8] ;  /* 0x00007500ff0577ac */ /* 0x000e6e0008000800 */
[----:B------:R-:W0:Y:S02]  /*0040*/  LDC R2, c[0x0][0x360] ;  /* 0x0000d800ff027b82 */ /* 0x000e240000000800 */
[----:B0-----:R-:W-:-:S05]  /*0050*/  IMAD R2, R2, UR4, R3 ;  /* 0x0000000402027c24 */ /* 0x001fca000f8e0203 */
[----:B-1----:R-:W-:-:S13]  /*0060*/  ISETP.GE.AND P0, PT, R2, UR5, PT ;  /* 0x0000000502007c0c */ /* 0x002fda000bf06270 */
[----:B------:R-:W-:Y:S05]  /*0070*/  @P0 EXIT ;  /* 0x000000000000094d */ /* 0x000fea0003800000 */
[----:B------:R-:W0:Y:S01]  /*0080*/  LDC.64 R16, c[0x0][0x390] ;  /* 0x0000e400ff107b82 */ /* 0x000e220000000a00 */
[----:B------:R-:W1:Y:S01]  /*0090*/  LDCU.64 UR4, c[0x0][0x358] ;  /* 0x00006b00ff0477ac */ /* 0x000e620008000a00 */
[----:B------:R-:W2:Y:S06]  /*00a0*/  LDCU UR6, c[0x0][0x39c] ;  /* 0x00007380ff0677ac */ /* 0x000eac0008000800 */
[----:B------:R-:W3:Y:S08]  /*00b0*/  LDC.64 R14, c[0x0][0x388] ;  /* 0x0000e200ff0e7b82 */ /* 0x000ef00000000a00 */
[----:B------:R-:W4:Y:S01]  /*00c0*/  LDC.64 R4, c[0x0][0x398] ;  /* 0x0000e600ff047b82 */ /* 0x000f220000000a00 */
[----:B0-----:R-:W-:-:S07]  /*00d0*/  IMAD.WIDE R16, R2, 0x8, R16 ;  /* 0x0000000802107825 */ /* 0x001fce00078e0210 */
[----:B------:R-:W0:Y:S01]  /*00e0*/  LDC.64 R20, c[0x0][0x3a0] ;  /* 0x0000e800ff147b82 */ /* 0x000e220000000a00 */
[----:B-1----:R-:W4:Y:S01]  /*00f0*/  LDG.E.64 R8, desc[UR4][R16.64] ;  /* 0x0000000410087981 */ /* 0x002f22000c1e1b00 */
[----:B---3--:R-:W-:-:S05]  /*0100*/  IMAD.WIDE R14, R2, 0x8, R14 ;  /* 0x00000008020e7825 */ /* 0x008fca00078e020e */
[----:B------:R1:W5:Y:S01]  /*0110*/  LDG.E.64 R12, desc[UR4][R14.64] ;  /* 0x000000040e0c7981 */ /* 0x000362000c1e1b00 */
[----:B--2---:R-:W4:Y:S01]  /*0120*/  MUFU.RCP64H R11, UR6 ;  /* 0x00000006000b7d08 */ /* 0x004f220008001800 */
[----:B------:R-:W-:Y:S01]  /*0130*/  IMAD.MOV.U32 R10, RZ, RZ, 0x1 ;  /* 0x00000001ff0a7424 */ /* 0x000fe200078e00ff */
[----:B------:R-:W2:Y:S01]  /*0140*/  LDC R3, c[0x0][0x39c] ;  /* 0x0000e700ff037b82 */ /* 0x000ea20000000800 */
[----:B------:R-:W-:Y:S04]  /*0150*/  BSSY.RECONVERGENT B0, `(.L_x_18) ;  /* 0x0000015000007945 */ /* 0x000fe80003800200 */
[----:B----4-:R-:W-:-:S08]  /*0160*/  DFMA R6, R10, -R4, 1 ;  /* 0x3ff000000a06742b */ /* 0x010fd00000000804 */
[----:B------:R-:W-:Y:S02]  /*0170*/  DFMA R18, R6, R6, R6 ;  /* 0x000000060612722b */ /* 0x000fe40000000006 */
[----:B0-----:R-:W-:-:S06]  /*0180*/  DMUL R6, R20, R20 ;  /* 0x0000001414067228 */ /* 0x001fcc0000000000 */
[----:B------:R-:W-:Y:S02]  /*0190*/  DFMA R18, R10, R18, R10 ;  /* 0x000000120a12722b */ /* 0x000fe4000000000a */
[----:B------:R-:W-:-:S06]  /*01a0*/  DMUL R6, R6, R8 ;  /* 0x0000000806067228 */ /* 0x000fcc0000000000 */
[----:B------:R-:W-:Y:S02]  /*01b0*/  DFMA R8, R18, -R4, 1 ;  /* 0x3ff000001208742b */ /* 0x000fe40000000804 */
[----:B------:R-:W-:-:S06]  /*01c0*/  DMUL R6, R6, 0.5 ;  /* 0x3fe0000006067828 */ /* 0x000fcc0000000000 */
[----:B------:R-:W-:-:S08]  /*01d0*/  DFMA R8, R18, R8, R18 ;  /* 0x000000081208722b */ /* 0x000fd00000000012 */
[----:B------:R-:W-:Y:S01]  /*01e0*/  DMUL R10, R6, R8 ;  /* 0x00000008060a7228 */ /* 0x000fe20000000000 */
[----:B------:R-:W-:-:S07]  /*01f0*/  FSETP.GEU.AND P1, PT, |R7|, 6.5827683646048100446e-37, PT ;  /* 0x036000000700780b */ /* 0x000fce0003f2e200 */
[----:B------:R-:W-:-:S08]  /*0200*/  DFMA R4, R10, -R4, R6 ;  /* 0x800000040a04722b */ /* 0x000fd00000000006 */
[----:B------:R-:W-:-:S10]  /*0210*/  DFMA R4, R8, R4, R10 ;  /* 0x000000040804722b */ /* 0x000fd4000000000a */
[----:B------:R-:W-:Y:S01]  /*0220*/  FFMA R0, RZ, UR6, R5 ;  /* 0x00000006ff007c23 */ /* 0x000fe20008000005 */
[----:B------:R-:W0:Y:S04]  /*0230*/  LDCU UR6, c[0x0][0x398] ;  /* 0x00007300ff0677ac */ /* 0x000e280008000800 */
[----:B------:R-:W-:-:S13]  /*0240*/  FSETP.GT.AND P0, PT, |R0|, 1.469367938527859385e-39, PT ;  /* 0x001000000000780b */ /* 0x000fda0003f04200 */
[----:B-12---:R-:W-:Y:S05]  /*0250*/  @P0 BRA P1, `(.L_x_19) ;  /* 0x0000000000100947 */ /* 0x006fea0000800000 */
[----:B------:R-:W-:-:S07]  /*0260*/  MOV R0, 0x280 ;  /* 0x0000028000007802 */ /* 0x000fce0000000f00 */
[----:B0----5:R-:W-:Y:S05]  /*0270*/  CALL.REL.NOINC `($__internal_2_$__cuda_sm20_div_rn_f64_full) ;  /* 0x0000000000a07944 */ /* 0x021fea0003c00000 */
[----:B------:R-:W-:Y:S02]  /*0280*/  IMAD.MOV.U32 R4, RZ, RZ, R6 ;  /* 0x000000ffff047224 */ /* 0x000fe400078e0006 */
[----:B------:R-:W-:-:S07]  /*0290*/  IMAD.MOV.U32 R5, RZ, RZ, R7 ;  /* 0x000000ffff057224 */ /* 0x000fce00078e0007 */
.L_x_19:
[----:B0-----:R-:W-:Y:S05]  /*02a0*/  BSYNC.RECONVERGENT B0 ;  /* 0x0000000000007941 */ /* 0x001fea0003800200 */
.L_x_18:
[----:B------:R-:W0:Y:S01]  /*02b0*/  LDC.64 R6, c[0x0][0x380] ;  /* 0x0000e000ff067b82 */ /* 0x000e220000000a00 */
[----:B------:R-:W1:Y:S01]  /*02c0*/  LDCU.64 UR8, c[0x0][0x3a0] ;  /* 0x00007400ff0877ac */ /* 0x000e620008000a00 */
[----:B------:R-:W2:Y:S01]  /*02d0*/  LDCU UR7, c[0x0][0x39c] ;  /* 0x00007380ff0777ac */ /* 0x000ea20008000800 */
[----:B0-----:R-:W-:-:S05]  /*02e0*/  IMAD.WIDE R6, R2, 0x8, R6 ;  /* 0x0000000802067825 */ /* 0x001fca00078e0206 */
[----:B------:R-:W3:Y:S01]  /*02f0*/  LDG.E.64 R8, desc[UR4][R6.64] ;  /* 0x0000000406087981 */ /* 0x000ee2000c1e1b00 */
[----:B-1---5:R-:W-:Y:S01]  /*0300*/  DFMA R12, R12, UR8, R4 ;  /* 0x000000080c0c7c2b */ /* 0x022fe20008000004 */
[----:B--2---:R-:W0:Y:S01]  /*0310*/  MUFU.RCP64H R5, UR7 ;  /* 0x0000000700057d08 */ /* 0x004e220008001800 */
[----:B------:R-:W-:-:S06]  /*0320*/  IMAD.MOV.U32 R4, RZ, RZ, 0x1 ;  /* 0x00000001ff047424 */ /* 0x000fcc00078e00ff */
[----:B---3--:R-:W-:Y:S02]  /*0330*/  DADD R8, R12, R8 ;  /* 0x000000000c087229 */ /* 0x008fe40000000008 */
[----:B------:R-:W0:Y:S05]  /*0340*/  LDC.64 R12, c[0x0][0x398] ;  /* 0x0000e600ff0c7b82 */ /* 0x000e2a0000000a00 */
[----:B------:R1:W-:Y:S04]  /*0350*/  STG.E.64 desc[UR4][R6.64], R8 ;  /* 0x0000000806007986 */ /* 0x0003e8000c101b04 */
[----:B------:R-:W2:Y:S01]  /*0360*/  LDG.E.64 R16, desc[UR4][R16.64] ;  /* 0x0000000410107981 */ /* 0x000ea2000c1e1b00 */
[----:B------:R-:W-:Y:S01]  /*0370*/  BSSY.RECONVERGENT B0, `(.L_x_20) ;  /* 0x0000014000007945 */ /* 0x000fe20003800200 */
[----:B0-----:R-:W-:-:S08]  /*0380*/  DFMA R10, R4, -R12, 1 ;  /* 0x3ff00000040a742b */ /* 0x001fd0000000080c */
[----:B------:R-:W-:-:S08]  /*0390*/  DFMA R10, R10, R10, R10 ;  /* 0x0000000a0a0a722b */ /* 0x000fd0000000000a */
[----:B------:R-:W-:-:S08]  /*03a0*/  DFMA R4, R4, R10, R4 ;  /* 0x0000000a0404722b */ /* 0x000fd00000000004 */
[----:B------:R-:W-:-:S08]  /*03b0*/  DFMA R18, R4, -R12, 1 ;  /* 0x3ff000000412742b */ /* 0x000fd0000000080c */
[----:B------:R-:W-:Y:S02]  /*03c0*/  DFMA R18, R4, R18, R4 ;  /* 0x000000120412722b */ /* 0x000fe40000000004 */
[----:B--2---:R-:W-:-:S08]  /*03d0*/  DMUL R10, R16, UR8 ;  /* 0x00000008100a7c28 */ /* 0x004fd00008000000 */
[----:B------:R-:W-:Y:S02]  /*03e0*/  DMUL R4, R18, R10 ;  /* 0x0000000a12047228 */ /* 0x000fe40000000000 */
[----:B------:R-:W-:-:S06]  /*03f0*/  FSETP.GEU.AND P1, PT, |R11|, 6.5827683646048100446e-37, PT ;  /* 0x036000000b00780b */ /* 0x000fcc0003f2e200 */
[----:B-1----:R-:W-:-:S08]  /*0400*/  DFMA R6, R4, -R12, R10 ;  /* 0x8000000c0406722b */ /* 0x002fd0000000000a */
[----:B------:R-:W-:-:S10]  /*0410*/  DFMA R4, R18, R6, R4 ;  /* 0x000000061204722b */ /* 0x000fd40000000004 */
[----:B------:R-:W-:-:S05]  /*0420*/  FFMA R0, RZ, UR7, R5 ;  /* 0x00000007ff007c23 */ /* 0x000fca0008000005 */
[----:B------:R-:W-:-:S13]  /*0430*/  FSETP.GT.AND P0, PT, |R0|, 1.469367938527859385e-39, PT ;  /* 0x001000000000780b */ /* 0x000fda0003f04200 */
[----:B------:R-:W-:Y:S05]  /*0440*/  @P0 BRA P1, `(.L_x_21) ;  /* 0x0000000000180947 */ /* 0x000fea0000800000 */
[----:B------:R-:W-:Y:S01]  /*0450*/  IMAD.MOV.U32 R6, RZ, RZ, R10 ;  /* 0x000000ffff067224 */ /* 0x000fe200078e000a */
[----:B------:R-:W-:Y:S01]  /*0460*/  MOV R0, 0x490 ;  /* 0x0000049000007802 */ /* 0x000fe20000000f00 */
[----:B------:R-:W-:-:S07]  /*0470*/  IMAD.MOV.U32 R7, RZ, RZ, R11 ;  /* 0x000000ffff077224 */ /* 0x000fce00078e000b */
[----:B------:R-:W-:Y:S05]  /*0480*/  CALL.REL.NOINC `($__internal_2_$__cuda_sm20_div_rn_f64_full) ;  /* 0x00000000001c7944 */ /* 0x000fea0003c00000 */
[----:B------:R-:W-:Y:S02]  /*0490*/  IMAD.MOV.U32 R4, RZ, RZ, R6 ;  /* 0x000000ffff047224 */ /* 0x000fe400078e0006 */
[----:B------:R-:W-:-:S07]  /*04a0*/  IMAD.MOV.U32 R5, RZ, RZ, R7 ;  /* 0x000000ffff057224 */ /* 0x000fce00078e0007 */
.L_x_21:
[----:B------:R-:W-:Y:S05]  /*04b0*/  BSYNC.RECONVERGENT B0 ;  /* 0x0000000000007941 */ /* 0x000fea0003800200 */
.L_x_20:
[----:B------:R-:W2:Y:S02]  /*04c0*/  LDG.E.64 R2, desc[UR4][R14.64] ;  /* 0x000000040e027981 */ /* 0x000ea4000c1e1b00 */
[----:B--2---:R-:W-:-:S07]  /*04d0*/  DADD R2, R2, R4 ;  /* 0x0000000002027229 */ /* 0x004fce0000000004 */
[----:B------:R-:W-:Y:S01]  /*04e0*/  STG.E.64 desc[UR4][R14.64], R2 ;  /* 0x000000020e007986 */ /* 0x000fe2000c101b04 */
[----:B------:R-:W-:Y:S05]  /*04f0*/  EXIT ;  /* 0x000000000000794d */ /* 0x000fea0003800000 */
        .weak           $__internal_2_$__cuda_sm20_div_rn_f64_full
        .type           $__internal_2_$__cuda_sm20_div_rn_f64_full,@function
        .size           $__internal_2_$__cuda_sm20_div_rn_f64_full,(.L_x_30 - $__internal_2_$__cuda_sm20_div_rn_f64_full)
$__internal_2_$__cuda_sm20_div_rn_f64_full:
[C---:B------:R-:W-:Y:S01]  /*0500*/  FSETP.GEU.AND P0, PT, |R3|.reuse, 1.469367938527859385e-39, PT ;  /* 0x001000000300780b */ /* 0x040fe20003f0e200 */
[----:B------:R-:W-:Y:S01]  /*0510*/  IMAD.U32 R8, RZ, RZ, UR6 ;  /* 0x00000006ff087e24 */ /* 0x000fe2000f8e00ff */
[----:B------:R-:W-:Y:S01]  /*0520*/  LOP3.LUT R4, R3, 0x800fffff, RZ, 0xc0, !PT ;  /* 0x800fffff03047812 */ /* 0x000fe200078ec0ff */
[----:B------:R-:W-:Y:S01]  /*0530*/  IMAD.MOV.U32 R9, RZ, RZ, R3 ;  /* 0x000000ffff097224 */ /* 0x000fe200078e0003 */
[C---:B------:R-:W-:Y:S01]  /*0540*/  FSETP.GEU.AND P2, PT, |R7|.reuse, 1.469367938527859385e-39, PT ;  /* 0x001000000700780b */ /* 0x040fe20003f4e200 */
[----:B------:R-:W-:Y:S01]  /*0550*/  IMAD.U32 R10, RZ, RZ, UR6 ;  /* 0x00000006ff0a7e24 */ /* 0x000fe2000f8e00ff */
[----:B------:R-:W-:Y:S01]  /*0560*/  LOP3.LUT R11, R4, 0x3ff00000, RZ, 0xfc, !PT ;  /* 0x3ff00000040b7812 */ /* 0x000fe200078efcff */
[----:B------:R-:W-:Y:S01]  /*0570*/  IMAD.MOV.U32 R22, RZ, RZ, 0x1 ;  /* 0x00000001ff167424 */ /* 0x000fe200078e00ff */
[----:B------:R-:W-:Y:S01]  /*0580*/  LOP3.LUT R4, R7, 0x7ff00000, RZ, 0xc0, !PT ;  /* 0x7ff0000007047812 */ /* 0x000fe200078ec0ff */
[----:B------:R-:W-:Y:S01]  /*0590*/  BSSY.RECONVERGENT B1, `(.L_x_22) ;  /* 0x0000050000017945 */ /* 0x000fe20003800200 */
[----:B------:R-:W-:-:S03]  /*05a0*/  LOP3.LUT R27, R3, 0x7ff00000, RZ, 0xc0, !PT ;  /* 0x7ff00000031b7812 */ /* 0x000fc600078ec0ff */
[----:B------:R-:W-:Y:S01]  /*05b0*/  @!P0 DMUL R10, R8, 8.98846567431157953865e+307 ;  /* 0x7fe00000080a8828 */ /* 0x000fe20000000000 */
[----:B------:R-:W-:-:S03]  /*05c0*/  ISETP.GE.U32.AND P1, PT, R4, R27, PT ;  /* 0x0000001b0400720c */ /* 0x000fc60003f26070 */
[----:B------:R-:W-:Y:S02]  /*05d0*/  @!P2 LOP3.LUT R5, R9, 0x7ff00000, RZ, 0xc0, !PT ;  /* 0x7ff000000905a812 */ /* 0x000fe400078ec0ff */
[----:B------:R-:W0:Y:S02]  /*05e0*/  MUFU.RCP64H R23, R11 ;  /* 0x0000000b00177308 */ /* 0x000e240000001800 */
[----:B------:R-:W-:Y:S01]  /*05f0*/  @!P2 ISETP.GE.U32.AND P3, PT, R4, R5, PT ;  /* 0x000000050400a20c */ /* 0x000fe20003f66070 */
[----:B------:R-:W-:Y:S01]  /*0600*/  IMAD.MOV.U32 R5, RZ, RZ, 0x1ca00000 ;  /* 0x1ca00000ff057424 */ /* 0x000fe200078e00ff */
[----:B------:R-:W-:-:S04]  /*0610*/  @!P0 LOP3.LUT R27, R11, 0x7ff00000, RZ, 0xc0, !PT ;  /* 0x7ff000000b1b8812 */ /* 0x000fc800078ec0ff */
[----:B------:R-:W-:-:S04]  /*0620*/  @!P2 SEL R21, R5, 0x63400000, !P3 ;  /* 0x634000000515a807 */ /* 0x000fc80005800000 */
[----:B------:R-:W-:-:S04]  /*0630*/  @!P2 LOP3.LUT R24, R21, 0x80000000, R7, 0xf8, !PT ;  /* 0x800000001518a812 */ /* 0x000fc800078ef807 */
[----:B------:R-:W-:Y:S01]  /*0640*/  @!P2 LOP3.LUT R25, R24, 0x100000, RZ, 0xfc, !PT ;  /* 0x001000001819a812 */ /* 0x000fe200078efcff */
[----:B0-----:R-:W-:Y:S01]  /*0650*/  DFMA R18, R22, -R10, 1 ;  /* 0x3ff000001612742b */ /* 0x001fe2000000080a */
[----:B------:R-:W-:-:S07]  /*0660*/  @!P2 IMAD.MOV.U32 R24, RZ, RZ, RZ ;  /* 0x000000ffff18a224 */ /* 0x000fce00078e00ff */
[----:B------:R-:W-:-:S08]  /*0670*/  DFMA R18, R18, R18, R18 ;  /* 0x000000121212722b */ /* 0x000fd00000000012 */
[----:B------:R-:W-:Y:S01]  /*0680*/  DFMA R22, R22, R18, R22 ;  /* 0x000000121616722b */ /* 0x000fe20000000016 */
[----:B------:R-:W-:Y:S01]  /*0690*/  SEL R19, R5, 0x63400000, !P1 ;  /* 0x6340000005137807 */ /* 0x000fe20004800000 */
[----:B------:R-:W-:-:S03]  /*06a0*/  IMAD.MOV.U32 R18, RZ, RZ, R6 ;  /* 0x000000ffff127224 */ /* 0x000fc600078e0006 */
[----:B------:R-:W-:-:S03]  /*06b0*/  LOP3.LUT R19, R19, 0x800fffff, R7, 0xf8, !PT ;  /* 0x800fffff13137812 */ /* 0x000fc600078ef807 */
[----:B------:R-:W-:-:S03]  /*06c0*/  DFMA R20, R22, -R10, 1 ;  /* 0x3ff000001614742b */ /* 0x000fc6000000080a */
[----:B------:R-:W-:-:S05]  /*06d0*/  @!P2 DFMA R18, R18, 2, -R24 ;  /* 0x400000001212a82b */ /* 0x000fca0000000818 */
[----:B------:R-:W-:-:S08]  /*06e0*/  DFMA R20, R22, R20, R22 ;  /* 0x000000141614722b */ /* 0x000fd00000000016 */
[----:B------:R-:W-:-:S08]  /*06f0*/  DMUL R22, R20, R18 ;  /* 0x0000001214167228 */ /* 0x000fd00000000000 */
[----:B------:R-:W-:-:S08]  /*0700*/  DFMA R24, R22, -R10, R18 ;  /* 0x8000000a1618722b */ /* 0x000fd00000000012 */
[----:B------:R-:W-:Y:S01]  /*0710*/  DFMA R24, R20, R24, R22 ;  /* 0x000000181418722b */ /* 0x000fe20000000016 */
[----:B------:R-:W-:Y:S01]  /*0720*/  IMAD.MOV.U32 R20, RZ, RZ, R4 ;  /* 0x000000ffff147224 */ /* 0x000fe200078e0004 */
[----:B------:R-:W-:Y:S01]  /*0730*/  @!P2 LOP3.LUT R20, R19, 0x7ff00000, RZ, 0xc0, !PT ;  /* 0x7ff000001314a812 */ /* 0x000fe200078ec0ff */
[----:B------:R-:W-:-:S04]  /*0740*/  VIADD R22, R27, 0xffffffff ;  /* 0xffffffff1b167836 */ /* 0x000fc80000000000 */
[----:B------:R-:W-:-:S05]  /*0750*/  VIADD R21, R20, 0xffffffff ;  /* 0xffffffff14157836 */ /* 0x000fca0000000000 */
[----:B------:R-:W-:-:S04]  /*0760*/  ISETP.GT.U32.AND P0, PT, R21, 0x7feffffe, PT ;  /* 0x7feffffe1500780c */ /* 0x000fc80003f04070 */
[----:B------:R-:W-:-:S13]  /*0770*/  ISETP.GT.U32.OR P0, PT, R22, 0x7feffffe, P0 ;  /* 0x7feffffe1600780c */ /* 0x000fda0000704470 */
[----:B------:R-:W-:Y:S05]  /*0780*/  @P0 BRA `(.L_x_23) ;  /* 0x00000000006c0947 */ /* 0x000fea0003800000 */
[----:B------:R-:W-:Y:S01]  /*0790*/  LOP3.LUT R7, R9, 0x7ff00000, RZ, 0xc0, !PT ;  /* 0x7ff0000009077812 */ /* 0x000fe200078ec0ff */
[----:B------:R-:W-:-:S03]  /*07a0*/  IMAD.MOV.U32 R20, RZ, RZ, RZ ;  /* 0x000000ffff147224 */ /* 0x000fc600078e00ff */
[CC--:B------:R-:W-:Y:S02]  /*07b0*/  VIADDMNMX R6, R4.reuse, -R7.reuse, 0xb9600000, !PT ;  /* 0xb960000004067446 */ /* 0x0c0fe40007800907 */
[----:B------:R-:W-:Y:S02]  /*07c0*/  ISETP.GE.U32.AND P0, PT, R4, R7, PT ;  /* 0x000000070400720c */ /* 0x000fe40003f06070 */
[----:B------:R-:W-:Y:S02]  /*07d0*/  VIMNMX R6, PT, PT, R6, 0x46a00000, PT ;  /* 0x46a0000006067848 */ /* 0x000fe40003fe0100 */
[----:B------:R-:W-:-:S05]  /*07e0*/  SEL R5, R5, 0x63400000, !P0 ;  /* 0x6340000005057807 */ /* 0x000fca0004000000 */
[----:B------:R-:W-:-:S04]  /*07f0*/  IMAD.IADD R6, R6, 0x1, -R5 ;  /* 0x0000000106067824 */ /* 0x000fc800078e0a05 */
[----:B------:R-:W-:-:S06]  /*0800*/  VIADD R21, R6, 0x7fe00000 ;  /* 0x7fe0000006157836 */ /* 0x000fcc0000000000 */
[----:B------:R-:W-:-:S10]  /*0810*/  DMUL R4, R24, R20 ;  /* 0x0000001418047228 */ /* 0x000fd40000000000 */
[----:B------:R-:W-:-:S13]  /*0820*/  FSETP.GTU.AND P0, PT, |R5|, 1.469367938527859385e-39, PT ;  /* 0x001000000500780b */ /* 0x000fda0003f0c200 */
[----:B------:R-:W-:Y:S05]  /*0830*/  @P0 BRA `(.L_x_24) ;  /* 0x0000000000940947 */ /* 0x000fea0003800000 */
[----:B------:R-:W-:Y:S01]  /*0840*/  DFMA R10, R24, -R10, R18 ;  /* 0x8000000a180a722b */ /* 0x000fe20000000012 */
[----:B------:R-:W-:-:S09]  /*0850*/  IMAD.MOV.U32 R20, RZ, RZ, RZ ;  /* 0x000000ffff147224 */ /* 0x000fd200078e00ff */
        /* <DEDUP_REMOVED lines=14> */
.L_x_23:
        /* <DEDUP_REMOVED lines=16> */
.L_x_26:
[----:B------:R-:W-:Y:S01]  /*0a40*/  LOP3.LUT R5, R9, 0x80000, RZ, 0xfc, !PT ;  /* 0x0008000009057812 */ /* 0x000fe200078efcff */
[----:B------:R-:W-:Y:S01]  /*0a50*/  IMAD.MOV.U32 R4, RZ, RZ, R8 ;  /* 0x000000ffff047224 */ /* 0x000fe200078e0008 */
[----:B------:R-:W-:Y:S06]  /*0a60*/  BRA `(.L_x_24) ;  /* 0x0000000000087947 */ /* 0x000fec0003800000 */
.L_x_25:
[----:B------:R-:W-:Y:S01]  /*0a70*/  LOP3.LUT R5, R7, 0x80000, RZ, 0xfc, !PT ;  /* 0x0008000007057812 */ /* 0x000fe200078efcff */
[----:B------:R-:W-:-:S07]  /*0a80*/  IMAD.MOV.U32 R4, RZ, RZ, R6 ;  /* 0x000000ffff047224 */ /* 0x000fce00078e0006 */
.L_x_24:
[----:B------:R-:W-:Y:S05]  /*0a90*/  BSYNC.RECONVERGENT B1 ;  /* 0x0000000000017941 */ /* 0x000fea0003800200 */
.L_x_22:
[----:B------:R-:W-:Y:S02]  /*0aa0*/  IMAD.MOV.U32 R6, RZ, RZ, R4 ;  /* 0x000000ffff067224 */ /* 0x000fe400078e0004 */
[----:B------:R-:W-:Y:S02]  /*0ab0*/  IMAD.MOV.U32 R7, RZ, RZ, R5 ;  /* 0x000000ffff077224 */ /* 0x000fe400078e0005 */
[----:B------:R-:W-:Y:S02]  /*0ac0*/  IMAD.MOV.U32 R4, RZ, RZ, R0 ;  /* 0x000000ffff047224 */ /* 0x000fe400078e0000 */
[----:B------:R-:W-:-:S04]  /*0ad0*/  IMAD.MOV.U32 R5, RZ, RZ, 0x0 ;  /* 0x00000000ff057424 */ /* 0x000fc800078e00ff */
[----:B------:R-:W-:Y:S05]  /*0ae0*/  RET.REL.NODEC R4 `(_Z21updatePsiPosVelKernelPdS_S_ddi) ;  /* 0xfffffff404447950 */ /* 0x000fea0003c3ffff */
.L_x_27:
        /* <DEDUP_REMOVED lines=9> */
.L_x_30:


//--------------------- .nv.shared.reserved.0     --------------------------
	.section	.nv.shared.reserved.0,"aw",@nobits
	.weak		__nv_reservedSMEM_offset_0_alias
	.size		__nv_reservedSMEM_offset_0_alias, 0, 64
	.other		__nv_reservedSMEM_offset_0_alias,@"STO_CUDA_RESERVED_SHARED STV_DEFAULT"
__nv_reservedSMEM_offset_0_alias:
	.zero		0
	.zero		64


//--------------------- .nv.constant0._Z21updatePsiForcesKernelPdS_S_S_dddi --------------------------
	.section	.nv.constant0._Z21updatePsiForcesKernelPdS_S_S_dddi,"a",@progbits
	.sectionflags	@""
	.align	4
.nv.constant0._Z21updatePsiForcesKernelPdS_S_S_dddi:
	.zero		956


//--------------------- .nv.constant0._Z22updatePsiLengthsKernelPdS_di --------------------------
	.section	.nv.constant0._Z22updatePsiLengthsKernelPdS_di,"a",@progbits
	.sectionflags	@""
	.align	4
.nv.constant0._Z22updatePsiLengthsKernelPdS_di:
	.zero		924


//--------------------- .nv.constant0._Z21updatePsiPosVelKernelPdS_S_ddi --------------------------
	.section	.nv.constant0._Z21updatePsiPosVelKernelPdS_S_ddi,"a",@progbits
	.sectionflags	@""
	.align	4
.nv.constant0._Z21updatePsiPosVelKernelPdS_S_ddi:
	.zero		940


//--------------------- SYMBOLS --------------------------

	.type		.nv.reservedSmem.offset0,@object
	.size		.nv.reservedSmem.offset0,0x4
